//
// Generated by NVIDIA NVVM Compiler
//
// Compiler Build ID: CL-36424714
// Cuda compilation tools, release 13.0, V13.0.88
// Based on NVVM 20.0.0
//

.version 9.0
.target sm_100
.address_size 64

	// .globl	resetGaborEnergiesTensor
.global .align 4 .b8 __cudart_i2opi_f[24] = {65, 144, 67, 60, 153, 149, 98, 219, 192, 221, 52, 245, 209, 87, 39, 252, 41, 21, 68, 78, 110, 131, 249, 162};

.visible .entry resetGaborEnergiesTensor(
	.param .u64 .ptr .align 1 resetGaborEnergiesTensor_param_0,
	.param .u32 resetGaborEnergiesTensor_param_1,
	.param .u32 resetGaborEnergiesTensor_param_2,
	.param .u32 resetGaborEnergiesTensor_param_3
)
{
	.reg .pred 	%p<6>;
	.reg .b32 	%r<27>;
	.reg .b64 	%rd<5>;

	ld.param.u64 	%rd1, [resetGaborEnergiesTensor_param_0];
	ld.param.u32 	%r6, [resetGaborEnergiesTensor_param_1];
	ld.param.u32 	%r8, [resetGaborEnergiesTensor_param_2];
	ld.param.u32 	%r5, [resetGaborEnergiesTensor_param_3];
	mov.u32 	%r9, %ntid.y;
	mov.u32 	%r10, %ctaid.y;
	mov.u32 	%r11, %tid.y;
	mad.lo.s32 	%r1, %r9, %r10, %r11;
	mov.u32 	%r12, %ntid.x;
	mov.u32 	%r13, %ctaid.x;
	mov.u32 	%r14, %tid.x;
	mad.lo.s32 	%r2, %r12, %r13, %r14;
	shr.s32 	%r3, %r5, 1;
	add.s32 	%r15, %r3, %r1;
	setp.ge.s32 	%p1, %r15, %r6;
	min.s32 	%r17, %r1, %r2;
	setp.lt.s32 	%p2, %r17, %r3;
	add.s32 	%r18, %r3, %r2;
	setp.ge.s32 	%p3, %r18, %r8;
	or.pred  	%p4, %p1, %p3;
	or.pred  	%p5, %p4, %p2;
	@%p5 bra 	$L__BB0_2;
	cvta.to.global.u64 	%rd2, %rd1;
	sub.s32 	%r20, %r1, %r3;
	and.b32  	%r21, %r5, 1073741822;
	sub.s32 	%r22, %r8, %r21;
	sub.s32 	%r23, %r2, %r3;
	mad.lo.s32 	%r24, %r20, %r22, %r23;
	shl.b32 	%r25, %r24, 2;
	mul.wide.s32 	%rd3, %r25, 4;
	add.s64 	%rd4, %rd2, %rd3;
	mov.b32 	%r26, 0;
	st.global.u32 	[%rd4], %r26;
	st.global.u32 	[%rd4+4], %r26;
	st.global.u32 	[%rd4+8], %r26;
	st.global.u32 	[%rd4+12], %r26;
$L__BB0_2:
	ret;

}
	// .globl	addGaborFilterMagnitudeResponse
.visible .entry addGaborFilterMagnitudeResponse(
	.param .u64 .ptr .align 1 addGaborFilterMagnitudeResponse_param_0,
	.param .u32 addGaborFilterMagnitudeResponse_param_1,
	.param .u64 .ptr .align 1 addGaborFilterMagnitudeResponse_param_2,
	.param .u32 addGaborFilterMagnitudeResponse_param_3,
	.param .u32 addGaborFilterMagnitudeResponse_param_4,
	.param .u64 .ptr .align 1 addGaborFilterMagnitudeResponse_param_5,
	.param .u64 .ptr .align 1 addGaborFilterMagnitudeResponse_param_6,
	.param .u32 addGaborFilterMagnitudeResponse_param_7
)
{
	.reg .pred 	%p<15>;
	.reg .b16 	%rs<16>;
	.reg .b32 	%r<70>;
	.reg .b32 	%f<124>;
	.reg .b64 	%rd<33>;

	ld.param.u64 	%rd6, [addGaborFilterMagnitudeResponse_param_0];
	ld.param.u32 	%r33, [addGaborFilterMagnitudeResponse_param_1];
	ld.param.u64 	%rd7, [addGaborFilterMagnitudeResponse_param_2];
	ld.param.u32 	%r36, [addGaborFilterMagnitudeResponse_param_3];
	ld.param.u32 	%r38, [addGaborFilterMagnitudeResponse_param_4];
	ld.param.u64 	%rd8, [addGaborFilterMagnitudeResponse_param_5];
	ld.param.u64 	%rd9, [addGaborFilterMagnitudeResponse_param_6];
	ld.param.u32 	%r35, [addGaborFilterMagnitudeResponse_param_7];
	cvta.to.global.u64 	%rd1, %rd9;
	cvta.to.global.u64 	%rd2, %rd8;
	cvta.to.global.u64 	%rd3, %rd7;
	mov.u32 	%r39, %ntid.y;
	mov.u32 	%r40, %ctaid.y;
	mov.u32 	%r41, %tid.y;
	mad.lo.s32 	%r1, %r39, %r40, %r41;
	mov.u32 	%r42, %ntid.x;
	mov.u32 	%r43, %ctaid.x;
	mov.u32 	%r44, %tid.x;
	mad.lo.s32 	%r2, %r42, %r43, %r44;
	shr.s32 	%r3, %r35, 1;
	add.s32 	%r45, %r3, %r1;
	setp.ge.s32 	%p1, %r45, %r36;
	min.s32 	%r47, %r1, %r2;
	setp.lt.s32 	%p2, %r47, %r3;
	add.s32 	%r48, %r3, %r2;
	setp.ge.s32 	%p3, %r48, %r38;
	or.pred  	%p4, %p1, %p3;
	or.pred  	%p5, %p4, %p2;
	@%p5 bra 	$L__BB1_16;
	sub.s32 	%r4, %r1, %r3;
	sub.s32 	%r5, %r2, %r3;
	setp.lt.s32 	%p6, %r35, 1;
	mov.f32 	%f120, 0f00000000;
	mov.f32 	%f121, %f120;
	@%p6 bra 	$L__BB1_15;
	and.b32  	%r6, %r35, 7;
	and.b32  	%r7, %r35, 3;
	and.b32  	%r8, %r35, 1;
	and.b32  	%r51, %r35, 2147483640;
	neg.s32 	%r9, %r51;
	add.s64 	%rd4, %rd2, 16;
	add.s64 	%rd5, %rd1, 16;
	mad.lo.s32 	%r60, %r4, %r38, %r5;
	mov.f32 	%f121, 0f00000000;
	mov.b32 	%r58, 0;
	mov.f32 	%f120, %f121;
	mov.u32 	%r59, %r58;
$L__BB1_3:
	setp.lt.u32 	%p7, %r35, 8;
	mov.u32 	%r64, %r59;
	mov.u32 	%r65, %r60;
	@%p7 bra 	$L__BB1_6;
	mov.u32 	%r61, %r9;
	mov.u32 	%r64, %r59;
	mov.u32 	%r65, %r60;
$L__BB1_5:
	.pragma "nounroll";
	cvt.s64.s32 	%rd10, %r65;
	add.s64 	%rd11, %rd3, %rd10;
	mul.wide.s32 	%rd12, %r64, 4;
	add.s64 	%rd13, %rd4, %rd12;
	add.s64 	%rd14, %rd5, %rd12;
	ld.global.u8 	%rs1, [%rd11];
	cvt.rn.f32.u16 	%f32, %rs1;
	ld.global.f32 	%f33, [%rd13+-16];
	fma.rn.f32 	%f34, %f33, %f32, %f120;
	ld.global.f32 	%f35, [%rd14+-16];
	fma.rn.f32 	%f36, %f35, %f32, %f121;
	ld.global.u8 	%rs2, [%rd11+1];
	cvt.rn.f32.u16 	%f37, %rs2;
	ld.global.f32 	%f38, [%rd13+-12];
	fma.rn.f32 	%f39, %f38, %f37, %f34;
	ld.global.f32 	%f40, [%rd14+-12];
	fma.rn.f32 	%f41, %f40, %f37, %f36;
	ld.global.u8 	%rs3, [%rd11+2];
	cvt.rn.f32.u16 	%f42, %rs3;
	ld.global.f32 	%f43, [%rd13+-8];
	fma.rn.f32 	%f44, %f43, %f42, %f39;
	ld.global.f32 	%f45, [%rd14+-8];
	fma.rn.f32 	%f46, %f45, %f42, %f41;
	ld.global.u8 	%rs4, [%rd11+3];
	cvt.rn.f32.u16 	%f47, %rs4;
	ld.global.f32 	%f48, [%rd13+-4];
	fma.rn.f32 	%f49, %f48, %f47, %f44;
	ld.global.f32 	%f50, [%rd14+-4];
	fma.rn.f32 	%f51, %f50, %f47, %f46;
	ld.global.u8 	%rs5, [%rd11+4];
	cvt.rn.f32.u16 	%f52, %rs5;
	ld.global.f32 	%f53, [%rd13];
	fma.rn.f32 	%f54, %f53, %f52, %f49;
	ld.global.f32 	%f55, [%rd14];
	fma.rn.f32 	%f56, %f55, %f52, %f51;
	ld.global.u8 	%rs6, [%rd11+5];
	cvt.rn.f32.u16 	%f57, %rs6;
	ld.global.f32 	%f58, [%rd13+4];
	fma.rn.f32 	%f59, %f58, %f57, %f54;
	ld.global.f32 	%f60, [%rd14+4];
	fma.rn.f32 	%f61, %f60, %f57, %f56;
	ld.global.u8 	%rs7, [%rd11+6];
	cvt.rn.f32.u16 	%f62, %rs7;
	ld.global.f32 	%f63, [%rd13+8];
	fma.rn.f32 	%f64, %f63, %f62, %f59;
	ld.global.f32 	%f65, [%rd14+8];
	fma.rn.f32 	%f66, %f65, %f62, %f61;
	ld.global.u8 	%rs8, [%rd11+7];
	cvt.rn.f32.u16 	%f67, %rs8;
	ld.global.f32 	%f68, [%rd13+12];
	fma.rn.f32 	%f120, %f68, %f67, %f64;
	ld.global.f32 	%f69, [%rd14+12];
	fma.rn.f32 	%f121, %f69, %f67, %f66;
	add.s32 	%r65, %r65, 8;
	add.s32 	%r64, %r64, 8;
	add.s32 	%r61, %r61, 8;
	setp.ne.s32 	%p8, %r61, 0;
	@%p8 bra 	$L__BB1_5;
$L__BB1_6:
	setp.eq.s32 	%p9, %r6, 0;
	@%p9 bra 	$L__BB1_14;
	add.s32 	%r52, %r6, -1;
	setp.lt.u32 	%p10, %r52, 3;
	@%p10 bra 	$L__BB1_9;
	cvt.s64.s32 	%rd15, %r65;
	add.s64 	%rd16, %rd3, %rd15;
	ld.global.u8 	%rs9, [%rd16];
	cvt.rn.f32.u16 	%f71, %rs9;
	mul.wide.s32 	%rd17, %r64, 4;
	add.s64 	%rd18, %rd2, %rd17;
	ld.global.f32 	%f72, [%rd18];
	fma.rn.f32 	%f73, %f72, %f71, %f120;
	add.s64 	%rd19, %rd1, %rd17;
	ld.global.f32 	%f74, [%rd19];
	fma.rn.f32 	%f75, %f74, %f71, %f121;
	ld.global.u8 	%rs10, [%rd16+1];
	cvt.rn.f32.u16 	%f76, %rs10;
	ld.global.f32 	%f77, [%rd18+4];
	fma.rn.f32 	%f78, %f77, %f76, %f73;
	ld.global.f32 	%f79, [%rd19+4];
	fma.rn.f32 	%f80, %f79, %f76, %f75;
	ld.global.u8 	%rs11, [%rd16+2];
	cvt.rn.f32.u16 	%f81, %rs11;
	ld.global.f32 	%f82, [%rd18+8];
	fma.rn.f32 	%f83, %f82, %f81, %f78;
	ld.global.f32 	%f84, [%rd19+8];
	fma.rn.f32 	%f85, %f84, %f81, %f80;
	ld.global.u8 	%rs12, [%rd16+3];
	cvt.rn.f32.u16 	%f86, %rs12;
	ld.global.f32 	%f87, [%rd18+12];
	fma.rn.f32 	%f120, %f87, %f86, %f83;
	ld.global.f32 	%f88, [%rd19+12];
	fma.rn.f32 	%f121, %f88, %f86, %f85;
	add.s32 	%r65, %r65, 4;
	add.s32 	%r64, %r64, 4;
$L__BB1_9:
	setp.eq.s32 	%p11, %r7, 0;
	@%p11 bra 	$L__BB1_14;
	setp.eq.s32 	%p12, %r7, 1;
	@%p12 bra 	$L__BB1_12;
	cvt.s64.s32 	%rd20, %r65;
	add.s64 	%rd21, %rd3, %rd20;
	ld.global.u8 	%rs13, [%rd21];
	cvt.rn.f32.u16 	%f90, %rs13;
	mul.wide.s32 	%rd22, %r64, 4;
	add.s64 	%rd23, %rd2, %rd22;
	ld.global.f32 	%f91, [%rd23];
	fma.rn.f32 	%f92, %f91, %f90, %f120;
	add.s64 	%rd24, %rd1, %rd22;
	ld.global.f32 	%f93, [%rd24];
	fma.rn.f32 	%f94, %f93, %f90, %f121;
	ld.global.u8 	%rs14, [%rd21+1];
	cvt.rn.f32.u16 	%f95, %rs14;
	ld.global.f32 	%f96, [%rd23+4];
	fma.rn.f32 	%f120, %f96, %f95, %f92;
	ld.global.f32 	%f97, [%rd24+4];
	fma.rn.f32 	%f121, %f97, %f95, %f94;
	add.s32 	%r65, %r65, 2;
	add.s32 	%r64, %r64, 2;
$L__BB1_12:
	setp.eq.s32 	%p13, %r8, 0;
	@%p13 bra 	$L__BB1_14;
	cvt.s64.s32 	%rd25, %r65;
	add.s64 	%rd26, %rd3, %rd25;
	ld.global.u8 	%rs15, [%rd26];
	cvt.rn.f32.u16 	%f98, %rs15;
	mul.wide.s32 	%rd27, %r64, 4;
	add.s64 	%rd28, %rd2, %rd27;
	ld.global.f32 	%f99, [%rd28];
	fma.rn.f32 	%f120, %f99, %f98, %f120;
	add.s64 	%rd29, %rd1, %rd27;
	ld.global.f32 	%f100, [%rd29];
	fma.rn.f32 	%f121, %f100, %f98, %f121;
$L__BB1_14:
	add.s32 	%r60, %r38, %r60;
	add.s32 	%r58, %r58, 1;
	setp.ne.s32 	%p14, %r58, %r35;
	add.s32 	%r59, %r35, %r59;
	@%p14 bra 	$L__BB1_3;
$L__BB1_15:
	and.b32  	%r53, %r35, 1073741822;
	sub.s32 	%r54, %r38, %r53;
	mad.lo.s32 	%r55, %r4, %r54, %r5;
	shl.b32 	%r56, %r55, 2;
	mul.f32 	%f101, %f121, %f121;
	fma.rn.f32 	%f102, %f120, %f120, %f101;
	sqrt.rn.f32 	%f103, %f102;
	add.s32 	%r57, %r56, %r33;
	cvta.to.global.u64 	%rd30, %rd6;
	mul.wide.s32 	%rd31, %r57, 4;
	add.s64 	%rd32, %rd30, %rd31;
	st.global.f32 	[%rd32], %f103;
$L__BB1_16:
	ret;

}
	// .globl	divideGaborEnergiesTensor
.visible .entry divideGaborEnergiesTensor(
	.param .u64 .ptr .align 1 divideGaborEnergiesTensor_param_0,
	.param .u32 divideGaborEnergiesTensor_param_1,
	.param .u32 divideGaborEnergiesTensor_param_2,
	.param .u32 divideGaborEnergiesTensor_param_3,
	.param .u32 divideGaborEnergiesTensor_param_4
)
{
	.reg .pred 	%p<6>;
	.reg .b32 	%r<27>;
	.reg .b32 	%f<10>;
	.reg .b64 	%rd<5>;

	ld.param.u64 	%rd1, [divideGaborEnergiesTensor_param_0];
	ld.param.u32 	%r7, [divideGaborEnergiesTensor_param_1];
	ld.param.u32 	%r9, [divideGaborEnergiesTensor_param_2];
	ld.param.u32 	%r5, [divideGaborEnergiesTensor_param_3];
	ld.param.u32 	%r6, [divideGaborEnergiesTensor_param_4];
	mov.u32 	%r10, %ntid.y;
	mov.u32 	%r11, %ctaid.y;
	mov.u32 	%r12, %tid.y;
	mad.lo.s32 	%r1, %r10, %r11, %r12;
	mov.u32 	%r13, %ntid.x;
	mov.u32 	%r14, %ctaid.x;
	mov.u32 	%r15, %tid.x;
	mad.lo.s32 	%r2, %r13, %r14, %r15;
	shr.s32 	%r3, %r5, 1;
	add.s32 	%r16, %r3, %r1;
	setp.ge.s32 	%p1, %r16, %r7;
	min.s32 	%r18, %r1, %r2;
	setp.lt.s32 	%p2, %r18, %r3;
	add.s32 	%r19, %r3, %r2;
	setp.ge.s32 	%p3, %r19, %r9;
	or.pred  	%p4, %p1, %p3;
	or.pred  	%p5, %p4, %p2;
	@%p5 bra 	$L__BB2_2;
	cvta.to.global.u64 	%rd2, %rd1;
	sub.s32 	%r21, %r1, %r3;
	and.b32  	%r22, %r5, 1073741822;
	sub.s32 	%r23, %r9, %r22;
	sub.s32 	%r24, %r2, %r3;
	mad.lo.s32 	%r25, %r21, %r23, %r24;
	cvt.rn.f32.s32 	%f1, %r6;
	shl.b32 	%r26, %r25, 2;
	mul.wide.s32 	%rd3, %r26, 4;
	add.s64 	%rd4, %rd2, %rd3;
	ld.global.f32 	%f2, [%rd4];
	div.rn.f32 	%f3, %f2, %f1;
	st.global.f32 	[%rd4], %f3;
	ld.global.f32 	%f4, [%rd4+4];
	div.rn.f32 	%f5, %f4, %f1;
	st.global.f32 	[%rd4+4], %f5;
	ld.global.f32 	%f6, [%rd4+8];
	div.rn.f32 	%f7, %f6, %f1;
	st.global.f32 	[%rd4+8], %f7;
	ld.global.f32 	%f8, [%rd4+12];
	div.rn.f32 	%f9, %f8, %f1;
	st.global.f32 	[%rd4+12], %f9;
$L__BB2_2:
	ret;

}
	// .globl	combineGaborEnergies
.visible .entry combineGaborEnergies(
	.param .u64 .ptr .align 1 combineGaborEnergies_param_0,
	.param .u32 combineGaborEnergies_param_1,
	.param .u32 combineGaborEnergies_param_2,
	.param .u64 .ptr .align 1 combineGaborEnergies_param_3,
	.param .u64 .ptr .align 1 combineGaborEnergies_param_4
)
{
	.local .align 16 .b8 	__local_depot3[16];
	.reg .b64 	%SP;
	.reg .b64 	%SPL;
	.reg .pred 	%p<32>;
	.reg .b32 	%r<27>;
	.reg .b32 	%f<92>;
	.reg .b64 	%rd<30>;

	mov.u64 	%SPL, __local_depot3;
	ld.param.u64 	%rd1, [combineGaborEnergies_param_0];
	ld.param.u32 	%r3, [combineGaborEnergies_param_1];
	ld.param.u32 	%r4, [combineGaborEnergies_param_2];
	ld.param.u64 	%rd2, [combineGaborEnergies_param_3];
	ld.param.u64 	%rd3, [combineGaborEnergies_param_4];
	mov.u32 	%r5, %ntid.y;
	mov.u32 	%r6, %ctaid.y;
	mov.u32 	%r7, %tid.y;
	mad.lo.s32 	%r8, %r5, %r6, %r7;
	mov.u32 	%r9, %ntid.x;
	mov.u32 	%r10, %ctaid.x;
	mov.u32 	%r11, %tid.x;
	mad.lo.s32 	%r12, %r9, %r10, %r11;
	mad.lo.s32 	%r1, %r4, %r8, %r12;
	setp.ge.s32 	%p1, %r8, %r3;
	setp.ge.s32 	%p2, %r12, %r4;
	or.pred  	%p3, %p1, %p2;
	@%p3 bra 	$L__BB3_21;
	add.u64 	%rd5, %SPL, 0;
	cvta.to.global.u64 	%rd6, %rd1;
	shl.b32 	%r14, %r1, 2;
	mul.wide.s32 	%rd7, %r14, 4;
	add.s64 	%rd8, %rd6, %rd7;
	ld.global.f32 	%f21, [%rd8];
	ld.global.f32 	%f22, [%rd8+4];
	ld.global.f32 	%f23, [%rd8+8];
	ld.global.f32 	%f24, [%rd8+12];
	st.local.v4.f32 	[%rd5], {%f21, %f22, %f23, %f24};
	setp.gt.f32 	%p4, %f22, %f21;
	selp.u32 	%r15, 1, 0, %p4;
	selp.f32 	%f25, %f22, %f21, %p4;
	setp.gt.f32 	%p5, %f23, %f25;
	selp.b32 	%r16, 2, %r15, %p5;
	selp.f32 	%f26, %f23, %f25, %p5;
	setp.gt.f32 	%p6, %f24, %f26;
	selp.b32 	%r13, 3, %r16, %p6;
	mul.wide.u32 	%rd9, %r13, 4;
	add.s64 	%rd10, %rd5, %rd9;
	mov.b32 	%r17, -1082130432;
	st.local.u32 	[%rd10], %r17;
	ld.local.v4.f32 	{%f27, %f28, %f29, %f30}, [%rd5];
	setp.gt.f32 	%p7, %f28, %f27;
	selp.u32 	%r18, 1, 0, %p7;
	selp.f32 	%f31, %f28, %f27, %p7;
	setp.gt.f32 	%p8, %f29, %f31;
	selp.b32 	%r19, 2, %r18, %p8;
	selp.f32 	%f32, %f29, %f31, %p8;
	setp.gt.f32 	%p9, %f30, %f32;
	selp.b32 	%r2, 3, %r19, %p9;
	mul.wide.u32 	%rd11, %r2, 4;
	add.s64 	%rd12, %rd5, %rd11;
	st.local.u32 	[%rd12], %r17;
	ld.local.v4.f32 	{%f33, %f34, %f35, %f36}, [%rd5];
	setp.gt.f32 	%p10, %f34, %f33;
	selp.u32 	%r20, 1, 0, %p10;
	selp.f32 	%f37, %f34, %f33, %p10;
	setp.gt.f32 	%p11, %f35, %f37;
	selp.b32 	%r21, 2, %r20, %p11;
	selp.f32 	%f38, %f35, %f37, %p11;
	setp.gt.f32 	%p12, %f36, %f38;
	selp.b32 	%r22, 3, %r21, %p12;
	mul.wide.u32 	%rd13, %r22, 4;
	add.s64 	%rd14, %rd5, %rd13;
	st.local.u32 	[%rd14], %r17;
	ld.local.v4.f32 	{%f39, %f40, %f41, %f42}, [%rd5];
	setp.gt.f32 	%p13, %f40, %f39;
	selp.f32 	%f43, %f40, %f39, %p13;
	setp.gt.f32 	%p14, %f41, %f43;
	selp.f32 	%f44, %f41, %f43, %p14;
	setp.gt.f32 	%p15, %f42, %f44;
	shl.b32 	%r23, %r13, 2;
	cvt.u64.u32 	%rd15, %r23;
	add.s64 	%rd16, %rd8, %rd15;
	ld.global.f32 	%f45, [%rd16];
	selp.b64 	%rd17, 4, 0, %p13;
	selp.b64 	%rd18, 8, %rd17, %p14;
	selp.b64 	%rd19, 12, %rd18, %p15;
	add.s64 	%rd20, %rd8, %rd19;
	ld.global.f32 	%f46, [%rd20];
	sub.f32 	%f1, %f45, %f46;
	shl.b32 	%r24, %r2, 2;
	cvt.u64.u32 	%rd21, %r24;
	add.s64 	%rd22, %rd8, %rd21;
	ld.global.f32 	%f47, [%rd22];
	shl.b32 	%r25, %r22, 2;
	cvt.u64.u32 	%rd23, %r25;
	add.s64 	%rd24, %rd8, %rd23;
	ld.global.f32 	%f48, [%rd24];
	sub.f32 	%f2, %f47, %f48;
	mov.f32 	%f90, 0f00000000;
	setp.gt.s32 	%p16, %r13, 1;
	@%p16 bra 	$L__BB3_15;
	setp.eq.s32 	%p18, %r13, 0;
	@%p18 bra 	$L__BB3_3;
	bra.uni 	$L__BB3_7;
$L__BB3_3:
	setp.eq.s32 	%p25, %r2, 3;
	@%p25 bra 	$L__BB3_6;
	setp.ne.s32 	%p26, %r2, 1;
	mov.f32 	%f91, %f90;
	@%p26 bra 	$L__BB3_20;
	div.rn.f32 	%f91, %f2, 0f3FB504F3;
	add.f32 	%f90, %f1, %f91;
	bra.uni 	$L__BB3_20;
$L__BB3_6:
	div.rn.f32 	%f56, %f2, 0f3FB504F3;
	add.f32 	%f90, %f1, %f56;
	div.rn.f32 	%f91, %f2, 0fBFB504F3;
	bra.uni 	$L__BB3_20;
$L__BB3_7:
	setp.eq.s32 	%p23, %r2, 2;
	@%p23 bra 	$L__BB3_10;
	setp.ne.s32 	%p24, %r2, 0;
	mov.f32 	%f91, %f90;
	@%p24 bra 	$L__BB3_20;
	div.rn.f32 	%f91, %f1, 0f3FB504F3;
	add.f32 	%f90, %f91, %f2;
	bra.uni 	$L__BB3_20;
$L__BB3_10:
	div.rn.f32 	%f90, %f1, 0f3FB504F3;
	add.f32 	%f91, %f90, %f2;
	bra.uni 	$L__BB3_20;
$L__BB3_11:
	setp.eq.s32 	%p21, %r2, 3;
	@%p21 bra 	$L__BB3_14;
	setp.ne.s32 	%p22, %r2, 1;
	mov.f32 	%f91, %f90;
	@%p22 bra 	$L__BB3_20;
	div.rn.f32 	%f90, %f2, 0f3FB504F3;
	add.f32 	%f91, %f1, %f90;
	bra.uni 	$L__BB3_20;
$L__BB3_14:
	div.rn.f32 	%f90, %f2, 0f3FB504F3;
	neg.f32 	%f53, %f1;
	sub.f32 	%f91, %f53, %f90;
	bra.uni 	$L__BB3_20;
$L__BB3_15:
	setp.eq.s32 	%p17, %r13, 2;
	@%p17 bra 	$L__BB3_11;
	setp.eq.s32 	%p19, %r2, 2;
	@%p19 bra 	$L__BB3_19;
	setp.ne.s32 	%p20, %r2, 0;
	mov.f32 	%f91, %f90;
	@%p20 bra 	$L__BB3_20;
	div.rn.f32 	%f51, %f1, 0f3FB504F3;
	add.f32 	%f90, %f51, %f2;
	div.rn.f32 	%f91, %f1, 0fBFB504F3;
	bra.uni 	$L__BB3_20;
$L__BB3_19:
	div.rn.f32 	%f90, %f1, 0f3FB504F3;
	div.rn.f32 	%f50, %f1, 0fBFB504F3;
	sub.f32 	%f91, %f50, %f2;
$L__BB3_20:
	mul.f32 	%f57, %f91, %f91;
	fma.rn.f32 	%f58, %f90, %f90, %f57;
	sqrt.rn.f32 	%f59, %f58;
	cvta.to.global.u64 	%rd25, %rd2;
	mul.wide.s32 	%rd26, %r1, 4;
	add.s64 	%rd27, %rd25, %rd26;
	st.global.f32 	[%rd27], %f59;
	abs.f32 	%f60, %f91;
	abs.f32 	%f61, %f90;
	setp.gt.f32 	%p27, %f61, %f60;
	selp.f32 	%f62, %f61, %f60, %p27;
	selp.f32 	%f63, %f60, %f61, %p27;
	div.rn.f32 	%f64, %f63, %f62;
	mul.f32 	%f65, %f64, %f64;
	fma.rn.f32 	%f66, %f65, 0f3B33710B, 0fBC807748;
	fma.rn.f32 	%f67, %f66, %f65, 0f3D2CDAB2;
	fma.rn.f32 	%f68, %f67, %f65, 0fBD992D10;
	fma.rn.f32 	%f69, %f68, %f65, 0f3DD9EA6C;
	fma.rn.f32 	%f70, %f69, %f65, 0fBE117CB1;
	fma.rn.f32 	%f71, %f70, %f65, 0f3E4CBCE0;
	fma.rn.f32 	%f72, %f71, %f65, 0fBEAAAA7D;
	mul.f32 	%f73, %f65, %f72;
	fma.rn.f32 	%f74, %f73, %f64, %f64;
	neg.f32 	%f75, %f74;
	fma.rn.f32 	%f76, 0f3F6EE581, 0f3FD774EB, %f75;
	selp.f32 	%f77, %f76, %f74, %p27;
	selp.f32 	%f78, 0f3F6EE581, 0f3FEEE581, %p27;
	selp.f32 	%f79, %f74, %f75, %p27;
	mov.b32 	%r26, %f91;
	fma.rn.f32 	%f80, %f78, 0f3FD774EB, %f79;
	setp.lt.s32 	%p28, %r26, 0;
	selp.f32 	%f81, %f80, %f77, %p28;
	add.f32 	%f82, %f61, %f60;
	setp.eq.f32 	%p29, %f62, 0f00000000;
	selp.f32 	%f83, 0f40490FDB, 0f00000000, %p28;
	setp.eq.f32 	%p30, %f60, %f61;
	selp.f32 	%f84, 0f4016CBE4, 0f3F490FDB, %p28;
	selp.f32 	%f85, %f84, %f81, %p30;
	selp.f32 	%f86, %f83, %f85, %p29;
	abs.f32 	%f87, %f82;
	setp.nan.f32 	%p31, %f87, %f87;
	copysign.f32 	%f88, %f90, %f86;
	selp.f32 	%f89, %f82, %f88, %p31;
	cvta.to.global.u64 	%rd28, %rd3;
	add.s64 	%rd29, %rd28, %rd26;
	st.global.f32 	[%rd29], %f89;
$L__BB3_21:
	ret;

}
	// .globl	voteForVanishingPointCandidates
.visible .entry voteForVanishingPointCandidates(
	.param .u64 .ptr .align 1 voteForVanishingPointCandidates_param_0,
	.param .u64 .ptr .align 1 voteForVanishingPointCandidates_param_1,
	.param .u64 .ptr .align 1 voteForVanishingPointCandidates_param_2,
	.param .u32 voteForVanishingPointCandidates_param_3,
	.param .u32 voteForVanishingPointCandidates_param_4,
	.param .u32 voteForVanishingPointCandidates_param_5
)
{
	.local .align 4 .b8 	__local_depot4[28];
	.reg .b64 	%SP;
	.reg .b64 	%SPL;
	.reg .pred 	%p<32>;
	.reg .b32 	%r<113>;
	.reg .b32 	%f<46>;
	.reg .b64 	%rd<40>;
	.reg .b64 	%fd<3>;

	mov.u64 	%SPL, __local_depot4;
	ld.param.u64 	%rd10, [voteForVanishingPointCandidates_param_0];
	ld.param.u64 	%rd11, [voteForVanishingPointCandidates_param_1];
	ld.param.u64 	%rd12, [voteForVanishingPointCandidates_param_2];
	ld.param.u32 	%r51, [voteForVanishingPointCandidates_param_3];
	ld.param.u32 	%r49, [voteForVanishingPointCandidates_param_4];
	ld.param.u32 	%r50, [voteForVanishingPointCandidates_param_5];
	cvta.to.global.u64 	%rd1, %rd12;
	add.u64 	%rd2, %SPL, 0;
	mov.u32 	%r52, %ntid.y;
	mov.u32 	%r53, %ctaid.y;
	mul.lo.s32 	%r1, %r52, %r53;
	mov.u32 	%r2, %tid.y;
	add.s32 	%r107, %r1, %r2;
	mov.u32 	%r54, %ntid.x;
	mov.u32 	%r55, %ctaid.x;
	mov.u32 	%r56, %tid.x;
	mad.lo.s32 	%r4, %r54, %r55, %r56;
	setp.ge.s32 	%p1, %r107, %r51;
	setp.ge.s32 	%p2, %r4, %r50;
	or.pred  	%p3, %p1, %p2;
	@%p3 bra 	$L__BB4_26;
	cvta.to.global.u64 	%rd14, %rd10;
	cvta.to.global.u64 	%rd15, %rd11;
	mad.lo.s32 	%r57, %r50, %r107, %r4;
	mul.wide.s32 	%rd16, %r57, 4;
	add.s64 	%rd17, %rd14, %rd16;
	ld.global.f32 	%f1, [%rd17];
	add.s64 	%rd18, %rd15, %rd16;
	ld.global.f32 	%f2, [%rd18];
	mul.f32 	%f10, %f2, 0f3F22F983;
	cvt.rni.s32.f32 	%r104, %f10;
	cvt.rn.f32.s32 	%f11, %r104;
	fma.rn.f32 	%f12, %f11, 0fBFC90FDA, %f2;
	fma.rn.f32 	%f13, %f11, 0fB3A22168, %f12;
	fma.rn.f32 	%f45, %f11, 0fA7C234C5, %f13;
	abs.f32 	%f4, %f2;
	setp.ltu.f32 	%p4, %f4, 0f47CE4780;
	@%p4 bra 	$L__BB4_9;
	setp.neu.f32 	%p5, %f4, 0f7F800000;
	@%p5 bra 	$L__BB4_4;
	mov.f32 	%f16, 0f00000000;
	mul.rn.f32 	%f45, %f2, %f16;
	mov.b32 	%r104, 0;
	bra.uni 	$L__BB4_9;
$L__BB4_4:
	mov.b32 	%r6, %f2;
	shl.b32 	%r59, %r6, 8;
	or.b32  	%r7, %r59, -2147483648;
	mov.b64 	%rd39, 0;
	mov.b32 	%r101, 0;
	mov.u64 	%rd37, __cudart_i2opi_f;
	mov.u64 	%rd38, %rd2;
$L__BB4_5:
	.pragma "nounroll";
	ld.global.nc.u32 	%r60, [%rd37];
	mad.wide.u32 	%rd21, %r60, %r7, %rd39;
	shr.u64 	%rd39, %rd21, 32;
	st.local.u32 	[%rd38], %rd21;
	add.s32 	%r101, %r101, 1;
	add.s64 	%rd38, %rd38, 4;
	add.s64 	%rd37, %rd37, 4;
	setp.ne.s32 	%p6, %r101, 6;
	@%p6 bra 	$L__BB4_5;
	shr.u32 	%r61, %r6, 23;
	st.local.u32 	[%rd2+24], %rd39;
	and.b32  	%r10, %r61, 31;
	and.b32  	%r62, %r61, 224;
	add.s32 	%r63, %r62, -128;
	shr.u32 	%r64, %r63, 5;
	mul.wide.u32 	%rd22, %r64, 4;
	sub.s64 	%rd9, %rd2, %rd22;
	ld.local.u32 	%r102, [%rd9+24];
	ld.local.u32 	%r103, [%rd9+20];
	setp.eq.s32 	%p7, %r10, 0;
	@%p7 bra 	$L__BB4_8;
	shf.l.wrap.b32 	%r102, %r103, %r102, %r10;
	ld.local.u32 	%r65, [%rd9+16];
	shf.l.wrap.b32 	%r103, %r65, %r103, %r10;
$L__BB4_8:
	shr.u32 	%r66, %r102, 30;
	shf.l.wrap.b32 	%r67, %r103, %r102, 2;
	shl.b32 	%r68, %r103, 2;
	shr.u32 	%r69, %r67, 31;
	add.s32 	%r70, %r69, %r66;
	neg.s32 	%r71, %r70;
	setp.lt.s32 	%p8, %r6, 0;
	selp.b32 	%r104, %r71, %r70, %p8;
	xor.b32  	%r72, %r67, %r6;
	shr.s32 	%r73, %r67, 31;
	xor.b32  	%r74, %r73, %r67;
	xor.b32  	%r75, %r73, %r68;
	cvt.u64.u32 	%rd23, %r74;
	shl.b64 	%rd24, %rd23, 32;
	cvt.u64.u32 	%rd25, %r75;
	or.b64  	%rd26, %rd24, %rd25;
	cvt.rn.f64.s64 	%fd1, %rd26;
	mul.f64 	%fd2, %fd1, 0d3BF921FB54442D19;
	cvt.rn.f32.f64 	%f14, %fd2;
	neg.f32 	%f15, %f14;
	setp.lt.s32 	%p9, %r72, 0;
	selp.f32 	%f45, %f15, %f14, %p9;
$L__BB4_9:
	mul.f32 	%f17, %f45, %f45;
	fma.rn.f32 	%f18, %f17, 0f3C190000, 0f3B560000;
	fma.rn.f32 	%f19, %f18, %f17, 0f3CC70000;
	fma.rn.f32 	%f20, %f19, %f17, 0f3D5B0000;
	fma.rn.f32 	%f21, %f20, %f17, 0f3E089438;
	fma.rn.f32 	%f22, %f21, %f17, 0f3EAAAA88;
	mul.rn.f32 	%f23, %f17, %f45;
	fma.rn.f32 	%f24, %f22, %f23, %f45;
	abs.f32 	%f25, %f45;
	setp.eq.f32 	%p10, %f25, 0f3A00B43C;
	selp.f32 	%f26, %f45, %f24, %p10;
	and.b32  	%r77, %r104, 1;
	setp.eq.b32 	%p11, %r77, 1;
	neg.f32 	%f27, %f26;
	rcp.approx.ftz.f32 	%f28, %f27;
	selp.f32 	%f29, %f28, %f26, %p11;
	rcp.rn.f32 	%f8, %f29;
	setp.lt.s32 	%p12, %r49, 1;
	@%p12 bra 	$L__BB4_26;
	cvt.rn.f32.s32 	%f9, %r4;
	and.b32  	%r19, %r49, 3;
	setp.eq.s32 	%p13, %r19, 0;
	mul.lo.s32 	%r112, %r50, %r49;
	mov.u32 	%r111, %r49;
	@%p13 bra 	$L__BB4_15;
	add.s32 	%r78, %r49, -1;
	mul.lo.s32 	%r106, %r50, %r78;
	neg.s32 	%r105, %r19;
	shr.u32 	%r79, %r49, 2;
	and.b32  	%r111, %r49, -4;
	mul.lo.s32 	%r80, %r50, %r79;
	shl.b32 	%r112, %r80, 2;
$L__BB4_12:
	.pragma "nounroll";
	add.s32 	%r107, %r107, 1;
	cvt.rn.f32.s32 	%f30, %r107;
	fma.rn.f32 	%f31, %f8, %f30, %f9;
	cvt.rzi.s32.f32 	%r29, %f31;
	setp.lt.s32 	%p14, %r29, 0;
	setp.ge.s32 	%p15, %r29, %r50;
	or.pred  	%p16, %p14, %p15;
	@%p16 bra 	$L__BB4_14;
	add.s32 	%r81, %r29, %r106;
	mul.wide.s32 	%rd27, %r81, 4;
	add.s64 	%rd28, %rd1, %rd27;
	atom.global.add.f32 	%f32, [%rd28], %f1;
$L__BB4_14:
	sub.s32 	%r106, %r106, %r50;
	add.s32 	%r105, %r105, 1;
	setp.ne.s32 	%p17, %r105, 0;
	@%p17 bra 	$L__BB4_12;
$L__BB4_15:
	setp.lt.u32 	%p18, %r49, 4;
	@%p18 bra 	$L__BB4_26;
	add.s32 	%r82, %r2, %r49;
	add.s32 	%r83, %r82, %r1;
	sub.s32 	%r84, %r83, %r111;
	add.s32 	%r110, %r84, 2;
	shl.b32 	%r85, %r50, 2;
	neg.s32 	%r35, %r85;
	mul.lo.s32 	%r36, %r50, -3;
	shl.b32 	%r86, %r50, 1;
	neg.s32 	%r37, %r86;
	neg.s32 	%r38, %r50;
$L__BB4_17:
	add.s32 	%r87, %r110, -1;
	cvt.rn.f32.s32 	%f33, %r87;
	fma.rn.f32 	%f34, %f8, %f33, %f9;
	cvt.rzi.s32.f32 	%r42, %f34;
	setp.lt.s32 	%p19, %r42, 0;
	setp.ge.s32 	%p20, %r42, %r50;
	or.pred  	%p21, %p19, %p20;
	@%p21 bra 	$L__BB4_19;
	add.s32 	%r88, %r38, %r42;
	add.s32 	%r89, %r88, %r112;
	mul.wide.s32 	%rd29, %r89, 4;
	add.s64 	%rd30, %rd1, %rd29;
	atom.global.add.f32 	%f35, [%rd30], %f1;
$L__BB4_19:
	cvt.rn.f32.s32 	%f36, %r110;
	fma.rn.f32 	%f37, %f8, %f36, %f9;
	cvt.rzi.s32.f32 	%r43, %f37;
	setp.lt.s32 	%p22, %r43, 0;
	setp.ge.s32 	%p23, %r43, %r50;
	or.pred  	%p24, %p22, %p23;
	@%p24 bra 	$L__BB4_21;
	add.s32 	%r90, %r37, %r43;
	add.s32 	%r91, %r90, %r112;
	mul.wide.s32 	%rd31, %r91, 4;
	add.s64 	%rd32, %rd1, %rd31;
	atom.global.add.f32 	%f38, [%rd32], %f1;
$L__BB4_21:
	add.s32 	%r92, %r110, 1;
	cvt.rn.f32.s32 	%f39, %r92;
	fma.rn.f32 	%f40, %f8, %f39, %f9;
	cvt.rzi.s32.f32 	%r44, %f40;
	setp.lt.s32 	%p25, %r44, 0;
	setp.ge.s32 	%p26, %r44, %r50;
	or.pred  	%p27, %p25, %p26;
	@%p27 bra 	$L__BB4_23;
	add.s32 	%r93, %r36, %r44;
	add.s32 	%r94, %r93, %r112;
	mul.wide.s32 	%rd33, %r94, 4;
	add.s64 	%rd34, %rd1, %rd33;
	atom.global.add.f32 	%f41, [%rd34], %f1;
$L__BB4_23:
	add.s32 	%r95, %r110, 2;
	cvt.rn.f32.s32 	%f42, %r95;
	fma.rn.f32 	%f43, %f8, %f42, %f9;
	cvt.rzi.s32.f32 	%r45, %f43;
	setp.lt.s32 	%p28, %r45, 0;
	setp.ge.s32 	%p29, %r45, %r50;
	or.pred  	%p30, %p28, %p29;
	@%p30 bra 	$L__BB4_25;
	add.s32 	%r96, %r35, %r45;
	add.s32 	%r97, %r96, %r112;
	mul.wide.s32 	%rd35, %r97, 4;
	add.s64 	%rd36, %rd1, %rd35;
	atom.global.add.f32 	%f44, [%rd36], %f1;
$L__BB4_25:
	add.s32 	%r110, %r110, 4;
	setp.gt.s32 	%p31, %r111, 4;
	sub.s32 	%r98, %r112, %r50;
	sub.s32 	%r99, %r98, %r50;
	sub.s32 	%r100, %r99, %r50;
	sub.s32 	%r112, %r100, %r50;
	add.s32 	%r111, %r111, -4;
	@%p31 bra 	$L__BB4_17;
$L__BB4_26:
	ret;

}


// ===== COMPILED SASS (sm_100) =====

	.target	sm_100

	.elftype	@"ET_EXEC"


//--------------------- .note.nv.tkinfo           --------------------------
	.section	.note.nv.tkinfo,"",@"SHT_NOTE"
	.sectionflags	@"SHF_NOTE_NV_TKINFO"
	.tkinfo
        /*0018*/ 	.word	0x00000002
        /*0030*/ 	.string	""
        /*0030*/ 	.string	"ptxas"
        /*0030*/ 	.string	"Cuda compilation tools, release 13.0, V13.0.88"
        /*0030*/ 	.string	"Build cuda_13.0.r13.0/compiler.36424714_0"
        /*0030*/ 	.string	"-arch sm_100 -m 64 "



//--------------------- .note.nv.cuinfo           --------------------------
	.section	.note.nv.cuinfo,"",@"SHT_NOTE"
	.sectionflags	@"SHF_NOTE_NV_CUINFO"
        /*0018*/ 	.short	0x0002
        /*001a*/ 	.short	0x0064
        /*001c*/ 	.short	0x0082
	.zero		2


//--------------------- .nv.info                  --------------------------
	.section	.nv.info,"",@"SHT_CUDA_INFO"
	.align	4


	//----- nvinfo : EIATTR_REGCOUNT
	.align		4
        /*0000*/ 	.byte	0x04, 0x2f
        /*0002*/ 	.short	(.L_2 - .L_1)
	.align		4
.L_1:
        /*0004*/ 	.word	index@(resetGaborEnergiesTensor)
        /*0008*/ 	.word	0x00000008


	//----- nvinfo : EIATTR_FRAME_SIZE
	.align		4
.L_2:
        /*000c*/ 	.byte	0x04, 0x11
        /*000e*/ 	.short	(.L_4 - .L_3)
	.align		4
.L_3:
        /*0010*/ 	.word	index@(resetGaborEnergiesTensor)
        /*0014*/ 	.word	0x00000000


	//----- nvinfo : EIATTR_REGCOUNT
	.align		4
.L_4:
        /*0018*/ 	.byte	0x04, 0x2f
        /*001a*/ 	.short	(.L_6 - .L_5)
	.align		4
.L_5:
        /*001c*/ 	.word	index@(addGaborFilterMagnitudeResponse)
        /*0020*/ 	.word	0x00000020


	//----- nvinfo : EIATTR_FRAME_SIZE
	.align		4
.L_6:
        /*0024*/ 	.byte	0x04, 0x11
        /*0026*/ 	.short	(.L_8 - .L_7)
	.align		4
.L_7:
        /*0028*/ 	.word	index@($__internal_4_$__cuda_sm20_sqrt_rn_f32_slowpath)
        /*002c*/ 	.word	0x00000000


	//----- nvinfo : EIATTR_FRAME_SIZE
	.align		4
.L_8:
        /*0030*/ 	.byte	0x04, 0x11
        /*0032*/ 	.short	(.L_10 - .L_9)
	.align		4
.L_9:
        /*0034*/ 	.word	index@(addGaborFilterMagnitudeResponse)
        /*0038*/ 	.word	0x00000000


	//----- nvinfo : EIATTR_REGCOUNT
	.align		4
.L_10:
        /*003c*/ 	.byte	0x04, 0x2f
        /*003e*/ 	.short	(.L_12 - .L_11)
	.align		4
.L_11:
        /*0040*/ 	.word	index@(divideGaborEnergiesTensor)
        /*0044*/ 	.word	0x00000011


	//----- nvinfo : EIATTR_FRAME_SIZE
	.align		4
.L_12:
        /*0048*/ 	.byte	0x04, 0x11
        /*004a*/ 	.short	(.L_14 - .L_13)
	.align		4
.L_13:
        /*004c*/ 	.word	index@($__internal_3_$__cuda_sm3x_div_rn_noftz_f32_slowpath)
        /*0050*/ 	.word	0x00000000


	//----- nvinfo : EIATTR_FRAME_SIZE
	.align		4
.L_14:
        /*0054*/ 	.byte	0x04, 0x11
        /*0056*/ 	.short	(.L_16 - .L_15)
	.align		4
.L_15:
        /*0058*/ 	.word	index@(divideGaborEnergiesTensor)
        /*005c*/ 	.word	0x00000000


	//----- nvinfo : EIATTR_REGCOUNT
	.align		4
.L_16:
        /*0060*/ 	.byte	0x04, 0x2f
        /*0062*/ 	.short	(.L_18 - .L_17)
	.align		4
.L_17:
        /*0064*/ 	.word	index@(combineGaborEnergies)
        /*0068*/ 	.word	0x00000015


	//----- nvinfo : EIATTR_FRAME_SIZE
	.align		4
.L_18:
        /*006c*/ 	.byte	0x04, 0x11
        /*006e*/ 	.short	(.L_20 - .L_19)
	.align		4
.L_19:
        /*0070*/ 	.word	index@($__internal_2_$__cuda_sm3x_div_rn_noftz_f32_slowpath)
        /*0074*/ 	.word	0x00000000


	//----- nvinfo : EIATTR_FRAME_SIZE
	.align		4
.L_20:
        /*0078*/ 	.byte	0x04, 0x11
        /*007a*/ 	.short	(.L_22 - .L_21)
	.align		4
.L_21:
        /*007c*/ 	.word	index@($__internal_1_$__cuda_sm20_sqrt_rn_f32_slowpath)
        /*0080*/ 	.word	0x00000000


	//----- nvinfo : EIATTR_FRAME_SIZE
	.align		4
.L_22:
        /*0084*/ 	.byte	0x04, 0x11
        /*0086*/ 	.short	(.L_24 - .L_23)
	.align		4
.L_23:
        /*0088*/ 	.word	index@(combineGaborEnergies)
        /*008c*/ 	.word	0x00000000


	//----- nvinfo : EIATTR_REGCOUNT
	.align		4
.L_24:
        /*0090*/ 	.byte	0x04, 0x2f
        /*0092*/ 	.short	(.L_26 - .L_25)
	.align		4
.L_25:
        /*0094*/ 	.word	index@(voteForVanishingPointCandidates)
        /*0098*/ 	.word	0x00000014


	//----- nvinfo : EIATTR_FRAME_SIZE
	.align		4
.L_26:
        /*009c*/ 	.byte	0x04, 0x11
        /*009e*/ 	.short	(.L_28 - .L_27)
	.align		4
.L_27:
        /*00a0*/ 	.word	index@($__internal_0_$__cuda_sm20_rcp_rn_f32_slowpath)
        /*00a4*/ 	.word	0x00000020


	//----- nvinfo : EIATTR_FRAME_SIZE
	.align		4
.L_28:
        /*00a8*/ 	.byte	0x04, 0x11
        /*00aa*/ 	.short	(.L_30 - .L_29)
	.align		4
.L_29:
        /*00ac*/ 	.word	index@(voteForVanishingPointCandidates)
        /*00b0*/ 	.word	0x00000020


	//----- nvinfo : EIATTR_MIN_STACK_SIZE
	.align		4
.L_30:
        /*00b4*/ 	.byte	0x04, 0x12
        /*00b6*/ 	.short	(.L_32 - .L_31)
	.align		4
.L_31:
        /*00b8*/ 	.word	index@(voteForVanishingPointCandidates)
        /*00bc*/ 	.word	0x00000020


	//----- nvinfo : EIATTR_MIN_STACK_SIZE
	.align		4
.L_32:
        /*00c0*/ 	.byte	0x04, 0x12
        /*00c2*/ 	.short	(.L_34 - .L_33)
	.align		4
.L_33:
        /*00c4*/ 	.word	index@(combineGaborEnergies)
        /*00c8*/ 	.word	0x00000000


	//----- nvinfo : EIATTR_MIN_STACK_SIZE
	.align		4
.L_34:
        /*00cc*/ 	.byte	0x04, 0x12
        /*00ce*/ 	.short	(.L_36 - .L_35)
	.align		4
.L_35:
        /*00d0*/ 	.word	index@(divideGaborEnergiesTensor)
        /*00d4*/ 	.word	0x00000000


	//----- nvinfo : EIATTR_MIN_STACK_SIZE
	.align		4
.L_36:
        /*00d8*/ 	.byte	0x04, 0x12
        /*00da*/ 	.short	(.L_38 - .L_37)
	.align		4
.L_37:
        /*00dc*/ 	.word	index@(addGaborFilterMagnitudeResponse)
        /*00e0*/ 	.word	0x00000000


	//----- nvinfo : EIATTR_MIN_STACK_SIZE
	.align		4
.L_38:
        /*00e4*/ 	.byte	0x04, 0x12
        /*00e6*/ 	.short	(.L_40 - .L_39)
	.align		4
.L_39:
        /*00e8*/ 	.word	index@(resetGaborEnergiesTensor)
        /*00ec*/ 	.word	0x00000000
.L_40:


//--------------------- .nv.compat                --------------------------
	.section	.nv.compat,"",@"SHT_CUDA_COMPAT_INFO"
	.align	4
        /*0000*/ 	.byte	0x02, 0x09, 0x00, 0x00, 0x02, 0x02, 0x01, 0x00, 0x02, 0x05, 0x05, 0x00, 0x03, 0x07, 0x01, 0x01
        /*0010*/ 	.byte	0x02, 0x03, 0x00, 0x00, 0x02, 0x06, 0x01, 0x00, 0x04, 0x0b, 0x08, 0x00, 0x01, 0x00, 0x00, 0x00
        /*0020*/ 	.byte	0x00, 0x00, 0x00, 0x00


//--------------------- .nv.info.voteForVanishingPointCandidates --------------------------
	.section	.nv.info.voteForVanishingPointCandidates,"",@"SHT_CUDA_INFO"
	.sectionflags	@""
	.align	4


	//----- nvinfo : EIATTR_CUDA_API_VERSION
	.align		4
        /*0000*/ 	.byte	0x04, 0x37
        /*0002*/ 	.short	(.L_42 - .L_41)
.L_41:
        /*0004*/ 	.word	0x00000082


	//----- nvinfo : EIATTR_KPARAM_INFO
	.align		4
.L_42:
        /*0008*/ 	.byte	0x04, 0x17
        /*000a*/ 	.short	(.L_44 - .L_43)
.L_43:
        /*000c*/ 	.word	0x00000000
        /*0010*/ 	.short	0x0005
        /*0012*/ 	.short	0x0020
        /*0014*/ 	.byte	0x00, 0xf0, 0x11, 0x00


	//----- nvinfo : EIATTR_KPARAM_INFO
	.align		4
.L_44:
        /*0018*/ 	.byte	0x04, 0x17
        /*001a*/ 	.short	(.L_46 - .L_45)
.L_45:
        /*001c*/ 	.word	0x00000000
        /*0020*/ 	.short	0x0004
        /*0022*/ 	.short	0x001c
        /*0024*/ 	.byte	0x00, 0xf0, 0x11, 0x00


	//----- nvinfo : EIATTR_KPARAM_INFO
	.align		4
.L_46:
        /*0028*/ 	.byte	0x04, 0x17
        /*002a*/ 	.short	(.L_48 - .L_47)
.L_47:
        /*002c*/ 	.word	0x00000000
        /*0030*/ 	.short	0x0003
        /*0032*/ 	.short	0x0018
        /*0034*/ 	.byte	0x00, 0xf0, 0x11, 0x00


	//----- nvinfo : EIATTR_KPARAM_INFO
	.align		4
.L_48:
        /*0038*/ 	.byte	0x04, 0x17
        /*003a*/ 	.short	(.L_50 - .L_49)
.L_49:
        /*003c*/ 	.word	0x00000000
        /*0040*/ 	.short	0x0002
        /*0042*/ 	.short	0x0010
        /*0044*/ 	.byte	0x00, 0xf5, 0x21, 0x00


	//----- nvinfo : EIATTR_KPARAM_INFO
	.align		4
.L_50:
        /*0048*/ 	.byte	0x04, 0x17
        /*004a*/ 	.short	(.L_52 - .L_51)
.L_51:
        /*004c*/ 	.word	0x00000000
        /*0050*/ 	.short	0x0001
        /*0052*/ 	.short	0x0008
        /*0054*/ 	.byte	0x00, 0xf5, 0x21, 0x00


	//----- nvinfo : EIATTR_KPARAM_INFO
	.align		4
.L_52:
        /*0058*/ 	.byte	0x04, 0x17
        /*005a*/ 	.short	(.L_54 - .L_53)
.L_53:
        /*005c*/ 	.word	0x00000000
        /*0060*/ 	.short	0x0000
        /*0062*/ 	.short	0x0000
        /*0064*/ 	.byte	0x00, 0xf5, 0x21, 0x00


	//----- nvinfo : EIATTR_SPARSE_MMA_MASK
	.align		4
.L_54:
        /*0068*/ 	.byte	0x03, 0x50
        /*006a*/ 	.short	0x0000


	//----- nvinfo : EIATTR_MAXREG_COUNT
	.align		4
        /*006c*/ 	.byte	0x03, 0x1b
        /*006e*/ 	.short	0x00ff


	//----- nvinfo : EIATTR_MERCURY_ISA_VERSION
	.align		4
        /*0070*/ 	.byte	0x03, 0x5f
        /*0072*/ 	.short	0x0101


	//----- nvinfo : EIATTR_VRC_CTA_INIT_COUNT
	.align		4
        /*0074*/ 	.byte	0x02, 0x4a
	.zero		1
	.zero		1


	//----- nvinfo : EIATTR_EXIT_INSTR_OFFSETS
	.align		4
        /*0078*/ 	.byte	0x04, 0x1c
        /*007a*/ 	.short	(.L_56 - .L_55)


	//   ....[0]....
.L_55:
        /*007c*/ 	.word	0x000000f0


	//   ....[1]....
        /*0080*/ 	.word	0x00000760


	//   ....[2]....
        /*0084*/ 	.word	0x00000990


	//   ....[3]....
        /*0088*/ 	.word	0x00000d80


	//----- nvinfo : EIATTR_CRS_STACK_SIZE
	.align		4
.L_56:
        /*008c*/ 	.byte	0x04, 0x1e
        /*008e*/ 	.short	(.L_58 - .L_57)
.L_57:
        /*0090*/ 	.word	0x00000000


	//----- nvinfo : EIATTR_CBANK_PARAM_SIZE
	.align		4
.L_58:
        /*0094*/ 	.byte	0x03, 0x19
        /*0096*/ 	.short	0x0024


	//----- nvinfo : EIATTR_PARAM_CBANK
	.align		4
        /*0098*/ 	.byte	0x04, 0x0a
        /*009a*/ 	.short	(.L_60 - .L_59)
	.align		4
.L_59:
        /*009c*/ 	.word	index@(.nv.constant0.voteForVanishingPointCandidates)
        /*00a0*/ 	.short	0x0380
        /*00a2*/ 	.short	0x0024


	//----- nvinfo : EIATTR_SW_WAR
	.align		4
.L_60:
        /*00a4*/ 	.byte	0x04, 0x36
        /*00a6*/ 	.short	(.L_62 - .L_61)
.L_61:
        /*00a8*/ 	.word	0x00000008
.L_62:


//--------------------- .nv.info.combineGaborEnergies --------------------------
	.section	.nv.info.combineGaborEnergies,"",@"SHT_CUDA_INFO"
	.sectionflags	@""
	.align	4


	//----- nvinfo : EIATTR_CUDA_API_VERSION
	.align		4
        /*0000*/ 	.byte	0x04, 0x37
        /*0002*/ 	.short	(.L_64 - .L_63)
.L_63:
        /*0004*/ 	.word	0x00000082


	//----- nvinfo : EIATTR_KPARAM_INFO
	.align		4
.L_64:
        /*0008*/ 	.byte	0x04, 0x17
        /*000a*/ 	.short	(.L_66 - .L_65)
.L_65:
        /*000c*/ 	.word	0x00000000
        /*0010*/ 	.short	0x0004
        /*0012*/ 	.short	0x0018
        /*0014*/ 	.byte	0x00, 0xf5, 0x21, 0x00


	//----- nvinfo : EIATTR_KPARAM_INFO
	.align		4
.L_66:
        /*0018*/ 	.byte	0x04, 0x17
        /*001a*/ 	.short	(.L_68 - .L_67)
.L_67:
        /*001c*/ 	.word	0x00000000
        /*0020*/ 	.short	0x0003
        /*0022*/ 	.short	0x0010
        /*0024*/ 	.byte	0x00, 0xf5, 0x21, 0x00


	//----- nvinfo : EIATTR_KPARAM_INFO
	.align		4
.L_68:
        /*0028*/ 	.byte	0x04, 0x17
        /*002a*/ 	.short	(.L_70 - .L_69)
.L_69:
        /*002c*/ 	.word	0x00000000
        /*0030*/ 	.short	0x0002
        /*0032*/ 	.short	0x000c
        /*0034*/ 	.byte	0x00, 0xf0, 0x11, 0x00


	//----- nvinfo : EIATTR_KPARAM_INFO
	.align		4
.L_70:
        /*0038*/ 	.byte	0x04, 0x17
        /*003a*/ 	.short	(.L_72 - .L_71)
.L_71:
        /*003c*/ 	.word	0x00000000
        /*0040*/ 	.short	0x0001
        /*0042*/ 	.short	0x0008
        /*0044*/ 	.byte	0x00, 0xf0, 0x11, 0x00


	//----- nvinfo : EIATTR_KPARAM_INFO
	.align		4
.L_72:
        /*0048*/ 	.byte	0x04, 0x17
        /*004a*/ 	.short	(.L_74 - .L_73)
.L_73:
        /*004c*/ 	.word	0x00000000
        /*0050*/ 	.short	0x0000
        /*0052*/ 	.short	0x0000
        /*0054*/ 	.byte	0x00, 0xf5, 0x21, 0x00


	//----- nvinfo : EIATTR_SPARSE_MMA_MASK
	.align		4
.L_74:
        /*0058*/ 	.byte	0x03, 0x50
        /*005a*/ 	.short	0x0000


	//----- nvinfo : EIATTR_MAXREG_COUNT
	.align		4
        /*005c*/ 	.byte	0x03, 0x1b
        /*005e*/ 	.short	0x00ff


	//----- nvinfo : EIATTR_MERCURY_ISA_VERSION
	.align		4
        /*0060*/ 	.byte	0x03, 0x5f
        /*0062*/ 	.short	0x0101


	//----- nvinfo : EIATTR_VRC_CTA_INIT_COUNT
	.align		4
        /*0064*/ 	.byte	0x02, 0x4a
	.zero		1
	.zero		1


	//----- nvinfo : EIATTR_EXIT_INSTR_OFFSETS
	.align		4
        /*0068*/ 	.byte	0x04, 0x1c
        /*006a*/ 	.short	(.L_76 - .L_75)


	//   ....[0]....
.L_75:
        /*006c*/ 	.word	0x000000d0


	//   ....[1]....
        /*0070*/ 	.word	0x000017c0


	//----- nvinfo : EIATTR_CRS_STACK_SIZE
	.align		4
.L_76:
        /*0074*/ 	.byte	0x04, 0x1e
        /*0076*/ 	.short	(.L_78 - .L_77)
.L_77:
        /*0078*/ 	.word	0x00000000


	//----- nvinfo : EIATTR_CBANK_PARAM_SIZE
	.align		4
.L_78:
        /*007c*/ 	.byte	0x03, 0x19
        /*007e*/ 	.short	0x0020


	//----- nvinfo : EIATTR_PARAM_CBANK
	.align		4
        /*0080*/ 	.byte	0x04, 0x0a
        /*0082*/ 	.short	(.L_80 - .L_79)
	.align		4
.L_79:
        /*0084*/ 	.word	index@(.nv.constant0.combineGaborEnergies)
        /*0088*/ 	.short	0x0380
        /*008a*/ 	.short	0x0020


	//----- nvinfo : EIATTR_SW_WAR
	.align		4
.L_80:
        /*008c*/ 	.byte	0x04, 0x36
        /*008e*/ 	.short	(.L_82 - .L_81)
.L_81:
        /*0090*/ 	.word	0x00000008
.L_82:


//--------------------- .nv.info.divideGaborEnergiesTensor --------------------------
	.section	.nv.info.divideGaborEnergiesTensor,"",@"SHT_CUDA_INFO"
	.sectionflags	@""
	.align	4


	//----- nvinfo : EIATTR_CUDA_API_VERSION
	.align		4
        /*0000*/ 	.byte	0x04, 0x37
        /*0002*/ 	.short	(.L_84 - .L_83)
.L_83:
        /*0004*/ 	.word	0x00000082


	//----- nvinfo : EIATTR_KPARAM_INFO
	.align		4
.L_84:
        /*0008*/ 	.byte	0x04, 0x17
        /*000a*/ 	.short	(.L_86 - .L_85)
.L_85:
        /*000c*/ 	.word	0x00000000
        /*0010*/ 	.short	0x0004
        /*0012*/ 	.short	0x0014
        /*0014*/ 	.byte	0x00, 0xf0, 0x11, 0x00


	//----- nvinfo : EIATTR_KPARAM_INFO
	.align		4
.L_86:
        /*0018*/ 	.byte	0x04, 0x17
        /*001a*/ 	.short	(.L_88 - .L_87)
.L_87:
        /*001c*/ 	.word	0x00000000
        /*0020*/ 	.short	0x0003
        /*0022*/ 	.short	0x0010
        /*0024*/ 	.byte	0x00, 0xf0, 0x11, 0x00


	//----- nvinfo : EIATTR_KPARAM_INFO
	.align		4
.L_88:
        /*0028*/ 	.byte	0x04, 0x17
        /*002a*/ 	.short	(.L_90 - .L_89)
.L_89:
        /*002c*/ 	.word	0x00000000
        /*0030*/ 	.short	0x0002
        /*0032*/ 	.short	0x000c
        /*0034*/ 	.byte	0x00, 0xf0, 0x11, 0x00


	//----- nvinfo : EIATTR_KPARAM_INFO
	.align		4
.L_90:
        /*0038*/ 	.byte	0x04, 0x17
        /*003a*/ 	.short	(.L_92 - .L_91)
.L_91:
        /*003c*/ 	.word	0x00000000
        /*0040*/ 	.short	0x0001
        /*0042*/ 	.short	0x0008
        /*0044*/ 	.byte	0x00, 0xf0, 0x11, 0x00


	//----- nvinfo : EIATTR_KPARAM_INFO
	.align		4
.L_92:
        /*0048*/ 	.byte	0x04, 0x17
        /*004a*/ 	.short	(.L_94 - .L_93)
.L_93:
        /*004c*/ 	.word	0x00000000
        /*0050*/ 	.short	0x0000
        /*0052*/ 	.short	0x0000
        /*0054*/ 	.byte	0x00, 0xf5, 0x21, 0x00


	//----- nvinfo : EIATTR_SPARSE_MMA_MASK
	.align		4
.L_94:
        /*0058*/ 	.byte	0x03, 0x50
        /*005a*/ 	.short	0x0000


	//----- nvinfo : EIATTR_MAXREG_COUNT
	.align		4
        /*005c*/ 	.byte	0x03, 0x1b
        /*005e*/ 	.short	0x00ff


	//----- nvinfo : EIATTR_MERCURY_ISA_VERSION
	.align		4
        /*0060*/ 	.byte	0x03, 0x5f
        /*0062*/ 	.short	0x0101


	//----- nvinfo : EIATTR_VRC_CTA_INIT_COUNT
	.align		4
        /*0064*/ 	.byte	0x02, 0x4a
	.zero		1
	.zero		1


	//----- nvinfo : EIATTR_EXIT_INSTR_OFFSETS
	.align		4
        /*0068*/ 	.byte	0x04, 0x1c
        /*006a*/ 	.short	(.L_96 - .L_95)


	//   ....[0]....
.L_95:
        /*006c*/ 	.word	0x00000120


	//   ....[1]....
        /*0070*/ 	.word	0x000005b0


	//----- nvinfo : EIATTR_CRS_STACK_SIZE
	.align		4
.L_96:
        /*0074*/ 	.byte	0x04, 0x1e
        /*0076*/ 	.short	(.L_98 - .L_97)
.L_97:
        /*0078*/ 	.word	0x00000000


	//----- nvinfo : EIATTR_CBANK_PARAM_SIZE
	.align		4
.L_98:
        /*007c*/ 	.byte	0x03, 0x19
        /*007e*/ 	.short	0x0018


	//----- nvinfo : EIATTR_PARAM_CBANK
	.align		4
        /*0080*/ 	.byte	0x04, 0x0a
        /*0082*/ 	.short	(.L_100 - .L_99)
	.align		4
.L_99:
        /*0084*/ 	.word	index@(.nv.constant0.divideGaborEnergiesTensor)
        /*0088*/ 	.short	0x0380
        /*008a*/ 	.short	0x0018


	//----- nvinfo : EIATTR_SW_WAR
	.align		4
.L_100:
        /*008c*/ 	.byte	0x04, 0x36
        /*008e*/ 	.short	(.L_102 - .L_101)
.L_101:
        /*0090*/ 	.word	0x00000008
.L_102:


//--------------------- .nv.info.addGaborFilterMagnitudeResponse --------------------------
	.section	.nv.info.addGaborFilterMagnitudeResponse,"",@"SHT_CUDA_INFO"
	.sectionflags	@""
	.align	4


	//----- nvinfo : EIATTR_CUDA_API_VERSION
	.align		4
        /*0000*/ 	.byte	0x04, 0x37
        /*0002*/ 	.short	(.L_104 - .L_103)
.L_103:
        /*0004*/ 	.word	0x00000082


	//----- nvinfo : EIATTR_KPARAM_INFO
	.align		4
.L_104:
        /*0008*/ 	.byte	0x04, 0x17
        /*000a*/ 	.short	(.L_106 - .L_105)
.L_105:
        /*000c*/ 	.word	0x00000000
        /*0010*/ 	.short	0x0007
        /*0012*/ 	.short	0x0030
        /*0014*/ 	.byte	0x00, 0xf0, 0x11, 0x00


	//----- nvinfo : EIATTR_KPARAM_INFO
	.align		4
.L_106:
        /*0018*/ 	.byte	0x04, 0x17
        /*001a*/ 	.short	(.L_108 - .L_107)
.L_107:
        /*001c*/ 	.word	0x00000000
        /*0020*/ 	.short	0x0006
        /*0022*/ 	.short	0x0028
        /*0024*/ 	.byte	0x00, 0xf5, 0x21, 0x00


	//----- nvinfo : EIATTR_KPARAM_INFO
	.align		4
.L_108:
        /*0028*/ 	.byte	0x04, 0x17
        /*002a*/ 	.short	(.L_110 - .L_109)
.L_109:
        /*002c*/ 	.word	0x00000000
        /*0030*/ 	.short	0x0005
        /*0032*/ 	.short	0x0020
        /*0034*/ 	.byte	0x00, 0xf5, 0x21, 0x00


	//----- nvinfo : EIATTR_KPARAM_INFO
	.align		4
.L_110:
        /*0038*/ 	.byte	0x04, 0x17
        /*003a*/ 	.short	(.L_112 - .L_111)
.L_111:
        /*003c*/ 	.word	0x00000000
        /*0040*/ 	.short	0x0004
        /*0042*/ 	.short	0x001c
        /*0044*/ 	.byte	0x00, 0xf0, 0x11, 0x00


	//----- nvinfo : EIATTR_KPARAM_INFO
	.align		4
.L_112:
        /*0048*/ 	.byte	0x04, 0x17
        /*004a*/ 	.short	(.L_114 - .L_113)
.L_113:
        /*004c*/ 	.word	0x00000000
        /*0050*/ 	.short	0x0003
        /*0052*/ 	.short	0x0018
        /*0054*/ 	.byte	0x00, 0xf0, 0x11, 0x00


	//----- nvinfo : EIATTR_KPARAM_INFO
	.align		4
.L_114:
        /*0058*/ 	.byte	0x04, 0x17
        /*005a*/ 	.short	(.L_116 - .L_115)
.L_115:
        /*005c*/ 	.word	0x00000000
        /*0060*/ 	.short	0x0002
        /*0062*/ 	.short	0x0010
        /*0064*/ 	.byte	0x00, 0xf5, 0x21, 0x00


	//----- nvinfo : EIATTR_KPARAM_INFO
	.align		4
.L_116:
        /*0068*/ 	.byte	0x04, 0x17
        /*006a*/ 	.short	(.L_118 - .L_117)
.L_117:
        /*006c*/ 	.word	0x00000000
        /*0070*/ 	.short	0x0001
        /*0072*/ 	.short	0x0008
        /*0074*/ 	.byte	0x00, 0xf0, 0x11, 0x00


	//----- nvinfo : EIATTR_KPARAM_INFO
	.align		4
.L_118:
        /*0078*/ 	.byte	0x04, 0x17
        /*007a*/ 	.short	(.L_120 - .L_119)
.L_119:
        /*007c*/ 	.word	0x00000000
        /*0080*/ 	.short	0x0000
        /*0082*/ 	.short	0x0000
        /*0084*/ 	.byte	0x00, 0xf5, 0x21, 0x00


	//----- nvinfo : EIATTR_SPARSE_MMA_MASK
	.align		4
.L_120:
        /*0088*/ 	.byte	0x03, 0x50
        /*008a*/ 	.short	0x0000


	//----- nvinfo : EIATTR_MAXREG_COUNT
	.align		4
        /*008c*/ 	.byte	0x03, 0x1b
        /*008e*/ 	.short	0x00ff


	//----- nvinfo : EIATTR_MERCURY_ISA_VERSION
	.align		4
        /*0090*/ 	.byte	0x03, 0x5f
        /*0092*/ 	.short	0x0101


	//----- nvinfo : EIATTR_VRC_CTA_INIT_COUNT
	.align		4
        /*0094*/ 	.byte	0x02, 0x4a
	.zero		1
	.zero		1


	//----- nvinfo : EIATTR_EXIT_INSTR_OFFSETS
	.align		4
        /*0098*/ 	.byte	0x04, 0x1c
        /*009a*/ 	.short	(.L_122 - .L_121)


	//   ....[0]....
.L_121:
        /*009c*/ 	.word	0x00000120


	//   ....[1]....
        /*00a0*/ 	.word	0x00000d70


	//----- nvinfo : EIATTR_CRS_STACK_SIZE
	.align		4
.L_122:
        /*00a4*/ 	.byte	0x04, 0x1e
        /*00a6*/ 	.short	(.L_124 - .L_123)
.L_123:
        /*00a8*/ 	.word	0x00000000


	//----- nvinfo : EIATTR_CBANK_PARAM_SIZE
	.align		4
.L_124:
        /*00ac*/ 	.byte	0x03, 0x19
        /*00ae*/ 	.short	0x0034


	//----- nvinfo : EIATTR_PARAM_CBANK
	.align		4
        /*00b0*/ 	.byte	0x04, 0x0a
        /*00b2*/ 	.short	(.L_126 - .L_125)
	.align		4
.L_125:
        /*00b4*/ 	.word	index@(.nv.constant0.addGaborFilterMagnitudeResponse)
        /*00b8*/ 	.short	0x0380
        /*00ba*/ 	.short	0x0034


	//----- nvinfo : EIATTR_SW_WAR
	.align		4
.L_126:
        /*00bc*/ 	.byte	0x04, 0x36
        /*00be*/ 	.short	(.L_128 - .L_127)
.L_127:
        /*00c0*/ 	.word	0x00000008
.L_128:


//--------------------- .nv.info.resetGaborEnergiesTensor --------------------------
	.section	.nv.info.resetGaborEnergiesTensor,"",@"SHT_CUDA_INFO"
	.sectionflags	@""
	.align	4


	//----- nvinfo : EIATTR_CUDA_API_VERSION
	.align		4
        /*0000*/ 	.byte	0x04, 0x37
        /*0002*/ 	.short	(.L_130 - .L_129)
.L_129:
        /*0004*/ 	.word	0x00000082


	//----- nvinfo : EIATTR_KPARAM_INFO
	.align		4
.L_130:
        /*0008*/ 	.byte	0x04, 0x17
        /*000a*/ 	.short	(.L_132 - .L_131)
.L_131:
        /*000c*/ 	.word	0x00000000
        /*0010*/ 	.short	0x0003
        /*0012*/ 	.short	0x0010
        /*0014*/ 	.byte	0x00, 0xf0, 0x11, 0x00


	//----- nvinfo : EIATTR_KPARAM_INFO
	.align		4
.L_132:
        /*0018*/ 	.byte	0x04, 0x17
        /*001a*/ 	.short	(.L_134 - .L_133)
.L_133:
        /*001c*/ 	.word	0x00000000
        /*0020*/ 	.short	0x0002
        /*0022*/ 	.short	0x000c
        /*0024*/ 	.byte	0x00, 0xf0, 0x11, 0x00


	//----- nvinfo : EIATTR_KPARAM_INFO
	.align		4
.L_134:
        /*0028*/ 	.byte	0x04, 0x17
        /*002a*/ 	.short	(.L_136 - .L_135)
.L_135:
        /*002c*/ 	.word	0x00000000
        /*0030*/ 	.short	0x0001
        /*0032*/ 	.short	0x0008
        /*0034*/ 	.byte	0x00, 0xf0, 0x11, 0x00


	//----- nvinfo : EIATTR_KPARAM_INFO
	.align		4
.L_136:
        /*0038*/ 	.byte	0x04, 0x17
        /*003a*/ 	.short	(.L_138 - .L_137)
.L_137:
        /*003c*/ 	.word	0x00000000
        /*0040*/ 	.short	0x0000
        /*0042*/ 	.short	0x0000
        /*0044*/ 	.byte	0x00, 0xf5, 0x21, 0x00


	//----- nvinfo : EIATTR_SPARSE_MMA_MASK
	.align		4
.L_138:
        /*0048*/ 	.byte	0x03, 0x50
        /*004a*/ 	.short	0x0000


	//----- nvinfo : EIATTR_MAXREG_COUNT
	.align		4
        /*004c*/ 	.byte	0x03, 0x1b
        /*004e*/ 	.short	0x00ff


	//----- nvinfo : EIATTR_MERCURY_ISA_VERSION
	.align		4
        /*0050*/ 	.byte	0x03, 0x5f
        /*0052*/ 	.short	0x0101


	//----- nvinfo : EIATTR_VRC_CTA_INIT_COUNT
	.align		4
        /*0054*/ 	.byte	0x02, 0x4a
	.zero		1
	.zero		1


	//----- nvinfo : EIATTR_EXIT_INSTR_OFFSETS
	.align		4
        /*0058*/ 	.byte	0x04, 0x1c
        /*005a*/ 	.short	(.L_140 - .L_139)


	//   ....[0]....
.L_139:
        /*005c*/ 	.word	0x00000120


	//   ....[1]....
        /*0060*/ 	.word	0x00000200


	//----- nvinfo : EIATTR_CBANK_PARAM_SIZE
	.align		4
.L_140:
        /*0064*/ 	.byte	0x03, 0x19
        /*0066*/ 	.short	0x0014


	//----- nvinfo : EIATTR_PARAM_CBANK
	.align		4
        /*0068*/ 	.byte	0x04, 0x0a
        /*006a*/ 	.short	(.L_142 - .L_141)
	.align		4
.L_141:
        /*006c*/ 	.word	index@(.nv.constant0.resetGaborEnergiesTensor)
        /*0070*/ 	.short	0x0380
        /*0072*/ 	.short	0x0014


	//----- nvinfo : EIATTR_SW_WAR
	.align		4
.L_142:
        /*0074*/ 	.byte	0x04, 0x36
        /*0076*/ 	.short	(.L_144 - .L_143)
.L_143:
        /*0078*/ 	.word	0x00000008
.L_144:


//--------------------- .nv.callgraph             --------------------------
	.section	.nv.callgraph,"",@"SHT_CUDA_CALLGRAPH"
	.align	4
	.sectionentsize	8
	.align		4
        /*0000*/ 	.word	0x00000000
	.align		4
        /*0004*/ 	.word	0xffffffff
	.align		4
        /*0008*/ 	.word	0x00000000
	.align		4
        /*000c*/ 	.word	0xfffffffe
	.align		4
        /*0010*/ 	.word	0x00000000
	.align		4
        /*0014*/ 	.word	0xfffffffd
	.align		4
        /*0018*/ 	.word	0x00000000
	.align		4
        /*001c*/ 	.word	0xfffffffc


//--------------------- .nv.constant4             --------------------------
	.section	.nv.constant4,"a",@progbits
	.align	8
	.align		8
.nv.constant4:
        /*0000*/ 	.dword	__cudart_i2opi_f


//--------------------- .text.voteForVanishingPointCandidates --------------------------
	.section	.text.voteForVanishingPointCandidates,"ax",@progbits
	.align	128
        .global         voteForVanishingPointCandidates
        .type           voteForVanishingPointCandidates,@function
        .size           voteForVanishingPointCandidates,(.L_x_106 - voteForVanishingPointCandidates)
        .other          voteForVanishingPointCandidates,@"STO_CUDA_ENTRY STV_DEFAULT"
voteForVanishingPointCandidates:
.text.voteForVanishingPointCandidates:
[----:B------:R-:W0:Y:S01]  /*0000*/  LDC R1, c[0x0][0x37c] ;  /* 0x0000df00ff017b82 */ /* 0x000e220000000800 */
[----:B------:R-:W1:Y:S07]  /*0010*/  S2R R11, SR_CTAID.X ;  /* 0x00000000000b7919 */ /* 0x000e6e0000002500 */
[----:B------:R-:W2:Y:S01]  /*0020*/  S2UR UR4, SR_CTAID.Y ;  /* 0x00000000000479c3 */ /* 0x000ea20000002600 */
[----:B------:R-:W2:Y:S01]  /*0030*/  LDCU UR6, c[0x0][0x364] ;  /* 0x00006c80ff0677ac */ /* 0x000ea20008000800 */
[----:B0-----:R-:W-:Y:S01]  /*0040*/  VIADD R1, R1, 0xffffffe0 ;  /* 0xffffffe001017836 */ /* 0x001fe20000000000 */
[----:B------:R-:W1:Y:S01]  /*0050*/  S2R R0, SR_TID.X ;  /* 0x0000000000007919 */ /* 0x000e620000002100 */
[----:B------:R-:W1:Y:S01]  /*0060*/  LDCU UR5, c[0x0][0x360] ;  /* 0x00006c00ff0577ac */ /* 0x000e620008000800 */
[----:B------:R-:W0:Y:S01]  /*0070*/  S2R R7, SR_TID.Y ;  /* 0x0000000000077919 */ /* 0x000e220000002200 */
[----:B------:R-:W3:Y:S01]  /*0080*/  LDCU UR7, c[0x0][0x3a0] ;  /* 0x00007400ff0777ac */ /* 0x000ee20008000800 */
[----:B------:R-:W4:Y:S01]  /*0090*/  LDCU UR8, c[0x0][0x398] ;  /* 0x00007300ff0877ac */ /* 0x000f220008000800 */
[----:B--2---:R-:W-:Y:S01]  /*00a0*/  UIMAD UR6, UR6, UR4, URZ ;  /* 0x00000004060672a4 */ /* 0x004fe2000f8e02ff */
[----:B-1----:R-:W-:-:S05]  /*00b0*/  IMAD R11, R11, UR5, R0 ;  /* 0x000000050b0b7c24 */ /* 0x002fca000f8e0200 */
[----:B0-----:R-:W-:Y:S01]  /*00c0*/  VIADD R10, R7, UR6 ;  /* 0x00000006070a7c36 */ /* 0x001fe20008000000 */
[----:B---3--:R-:W-:-:S04]  /*00d0*/  ISETP.GE.AND P0, PT, R11, UR7, PT ;  /* 0x000000070b007c0c */ /* 0x008fc8000bf06270 */
[----:B----4-:R-:W-:-:S13]  /*00e0*/  ISETP.GE.OR P0, PT, R10, UR8, P0 ;  /* 0x000000080a007c0c */ /* 0x010fda0008706670 */
[----:B------:R-:W-:Y:S05]  /*00f0*/  @P0 EXIT ;  /* 0x000000000000094d */ /* 0x000fea0003800000 */
[----:B------:R-:W0:Y:S01]  /*0100*/  LDC.64 R8, c[0x0][0x388] ;  /* 0x0000e200ff087b82 */ /* 0x000e220000000a00 */
[----:B------:R-:W1:Y:S01]  /*0110*/  LDCU.64 UR8, c[0x0][0x358] ;  /* 0x00006b00ff0877ac */ /* 0x000e620008000a00 */
[----:B------:R-:W-:-:S06]  /*0120*/  IMAD R5, R10, UR7, R11 ;  /* 0x000000070a057c24 */ /* 0x000fcc000f8e020b */
[----:B------:R-:W2:Y:S01]  /*0130*/  LDC.64 R2, c[0x0][0x380] ;  /* 0x0000e000ff027b82 */ /* 0x000ea20000000a00 */
[----:B0-----:R-:W-:-:S05]  /*0140*/  IMAD.WIDE R8, R5, 0x4, R8 ;  /* 0x0000000405087825 */ /* 0x001fca00078e0208 */
[----:B-1----:R-:W3:Y:S01]  /*0150*/  LDG.E R13, desc[UR8][R8.64] ;  /* 0x00000008080d7981 */ /* 0x002ee2000c1e1900 */
[----:B--2---:R-:W-:-:S05]  /*0160*/  IMAD.WIDE R2, R5, 0x4, R2 ;  /* 0x0000000405027825 */ /* 0x004fca00078e0202 */
[----:B------:R0:W5:Y:S01]  /*0170*/  LDG.E R5, desc[UR8][R2.64] ;  /* 0x0000000802057981 */ /* 0x000162000c1e1900 */
[----:B------:R-:W-:Y:S01]  /*0180*/  BSSY.RECONVERGENT B0, `(.L_x_0) ;  /* 0x0000040000007945 */ /* 0x000fe20003800200 */
[C---:B---3--:R-:W-:Y:S01]  /*0190*/  FMUL R0, R13.reuse, 0.63661974668502807617 ;  /* 0x3f22f9830d007820 */ /* 0x048fe20000400000 */
[----:B------:R-:W-:-:S05]  /*01a0*/  FSETP.GE.AND P0, PT, |R13|, 105615, PT ;  /* 0x47ce47800d00780b */ /* 0x000fca0003f06200 */
[----:B------:R-:W1:Y:S02]  /*01b0*/  F2I.NTZ R0, R0 ;  /* 0x0000000000007305 */ /* 0x000e640000203100 */
[----:B-1----:R-:W-:-:S05]  /*01c0*/  I2FP.F32.S32 R4, R0 ;  /* 0x0000000000047245 */ /* 0x002fca0000201400 */
[----:B------:R-:W-:-:S04]  /*01d0*/  FFMA R15, R4, -1.5707962512969970703, R13 ;  /* 0xbfc90fda040f7823 */ /* 0x000fc8000000000d */
[----:B------:R-:W-:-:S04]  /*01e0*/  FFMA R15, R4, -7.5497894158615963534e-08, R15 ;  /* 0xb3a22168040f7823 */ /* 0x000fc8000000000f */
[----:B------:R-:W-:Y:S01]  /*01f0*/  FFMA R4, R4, -5.3903029534742383927e-15, R15 ;  /* 0xa7c234c504047823 */ /* 0x000fe2000000000f */
[----:B0-----:R-:W-:Y:S06]  /*0200*/  @!P0 BRA `(.L_x_1) ;  /* 0x0000000000dc8947 */ /* 0x001fec0003800000 */
[----:B------:R-:W-:-:S13]  /*0210*/  FSETP.NEU.AND P0, PT, |R13|, +INF , PT ;  /* 0x7f8000000d00780b */ /* 0x000fda0003f0d200 */
[----:B------:R-:W-:Y:S01]  /*0220*/  @!P0 FMUL R4, RZ, R13 ;  /* 0x0000000dff048220 */ /* 0x000fe20000400000 */
[----:B------:R-:W-:Y:S01]  /*0230*/  @!P0 IMAD.MOV.U32 R0, RZ, RZ, RZ ;  /* 0x000000ffff008224 */ /* 0x000fe200078e00ff */
[----:B------:R-:W-:Y:S06]  /*0240*/  @!P0 BRA `(.L_x_1) ;  /* 0x0000000000cc8947 */ /* 0x000fec0003800000 */
[----:B------:R-:W-:Y:S01]  /*0250*/  IMAD.SHL.U32 R2, R13, 0x100, RZ ;  /* 0x000001000d027824 */ /* 0x000fe200078e00ff */
[----:B------:R-:W-:Y:S01]  /*0260*/  MOV R0, R1 ;  /* 0x0000000100007202 */ /* 0x000fe20000000f00 */
[----:B------:R-:W-:Y:S01]  /*0270*/  IMAD.MOV.U32 R6, RZ, RZ, RZ ;  /* 0x000000ffff067224 */ /* 0x000fe200078e00ff */
[----:B------:R-:W0:Y:S02]  /*0280*/  LDCU.64 UR10, c[0x4][URZ] ;  /* 0x01000000ff0a77ac */ /* 0x000e240008000a00 */
[----:B------:R-:W-:Y:S01]  /*0290*/  LOP3.LUT R17, R2, 0x80000000, RZ, 0xfc, !PT ;  /* 0x8000000002117812 */ /* 0x000fe200078efcff */
[----:B------:R-:W-:Y:S01]  /*02a0*/  UMOV UR5, URZ ;  /* 0x000000ff00057c82 */ /* 0x000fe20008000000 */
[----:B------:R-:W-:-:S05]  /*02b0*/  UMOV UR4, URZ ;  /* 0x000000ff00047c82 */ /* 0x000fca0008000000 */
.L_x_2:
[----:B0-----:R-:W-:Y:S02]  /*02c0*/  IMAD.U32 R8, RZ, RZ, UR10 ;  /* 0x0000000aff087e24 */ /* 0x001fe4000f8e00ff */
[----:B------:R-:W-:-:S05]  /*02d0*/  IMAD.U32 R9, RZ, RZ, UR11 ;  /* 0x0000000bff097e24 */ /* 0x000fca000f8e00ff */
[----:B------:R-:W2:Y:S01]  /*02e0*/  LDG.E.CONSTANT R2, desc[UR8][R8.64] ;  /* 0x0000000808027981 */ /* 0x000ea2000c1e9900 */
[----:B------:R-:W-:Y:S02]  /*02f0*/  UIADD3 UR10, UP0, UPT, UR10, 0x4, URZ ;  /* 0x000000040a0a7890 */ /* 0x000fe4000ff1e0ff */
[----:B------:R-:W-:Y:S02]  /*0300*/  UIADD3 UR4, UPT, UPT, UR4, 0x1, URZ ;  /* 0x0000000104047890 */ /* 0x000fe4000fffe0ff */
[----:B------:R-:W-:Y:S02]  /*0310*/  UIADD3.X UR11, UPT, UPT, URZ, UR11, URZ, UP0, !UPT ;  /* 0x0000000bff0b7290 */ /* 0x000fe400087fe4ff */
[----:B------:R-:W-:Y:S01]  /*0320*/  UISETP.NE.AND UP0, UPT, UR4, 0x6, UPT ;  /* 0x000000060400788c */ /* 0x000fe2000bf05270 */
[----:B--2---:R-:W-:-:S03]  /*0330*/  IMAD.WIDE.U32 R2, R2, R17, RZ ;  /* 0x0000001102027225 */ /* 0x004fc600078e00ff */
[----:B------:R-:W-:-:S04]  /*0340*/  IADD3 R15, P0, PT, R2, R6, RZ ;  /* 0x00000006020f7210 */ /* 0x000fc80007f1e0ff */
[----:B------:R-:W-:Y:S01]  /*0350*/  IADD3.X R6, PT, PT, R3, UR5, RZ, P0, !PT ;  /* 0x0000000503067c10 */ /* 0x000fe200087fe4ff */
[----:B------:R0:W-:Y:S02]  /*0360*/  STL [R0], R15 ;  /* 0x0000000f00007387 */ /* 0x0001e40000100800 */
[----:B0-----:R-:W-:Y:S01]  /*0370*/  VIADD R0, R0, 0x4 ;  /* 0x0000000400007836 */ /* 0x001fe20000000000 */
[----:B------:R-:W-:Y:S06]  /*0380*/  BRA.U UP0, `(.L_x_2) ;  /* 0xfffffffd00cc7547 */ /* 0x000fec000b83ffff */
[----:B------:R-:W-:Y:S01]  /*0390*/  SHF.R.U32.HI R4, RZ, 0x17, R13 ;  /* 0x00000017ff047819 */ /* 0x000fe2000001160d */
[----:B------:R0:W-:Y:S03]  /*03a0*/  STL [R1+0x18], R6 ;  /* 0x0000180601007387 */ /* 0x0001e60000100800 */
[C---:B------:R-:W-:Y:S02]  /*03b0*/  LOP3.LUT R0, R4.reuse, 0xe0, RZ, 0xc0, !PT ;  /* 0x000000e004007812 */ /* 0x040fe400078ec0ff */
[----:B------:R-:W-:-:S03]  /*03c0*/  LOP3.LUT P0, RZ, R4, 0x1f, RZ, 0xc0, !PT ;  /* 0x0000001f04ff7812 */ /* 0x000fc6000780c0ff */
[----:B------:R-:W-:-:S05]  /*03d0*/  VIADD R0, R0, 0xffffff80 ;  /* 0xffffff8000007836 */ /* 0x000fca0000000000 */
[----:B------:R-:W-:-:S05]  /*03e0*/  SHF.R.U32.HI R0, RZ, 0x5, R0 ;  /* 0x00000005ff007819 */ /* 0x000fca0000011600 */
[----:B------:R-:W-:-:S05]  /*03f0*/  IMAD R12, R0, -0x4, R1 ;  /* 0xfffffffc000c7824 */ /* 0x000fca00078e0201 */
[----:B------:R-:W2:Y:S04]  /*0400*/  LDL R0, [R12+0x18] ;  /* 0x000018000c007983 */ /* 0x000ea80000100800 */
[----:B------:R-:W2:Y:S04]  /*0410*/  LDL R3, [R12+0x14] ;  /* 0x000014000c037983 */ /* 0x000ea80000100800 */
[----:B------:R-:W3:Y:S01]  /*0420*/  @P0 LDL R2, [R12+0x10] ;  /* 0x000010000c020983 */ /* 0x000ee20000100800 */
[----:B------:R-:W-:Y:S01]  /*0430*/  LOP3.LUT R4, R4, 0x1f, RZ, 0xc0, !PT ;  /* 0x0000001f04047812 */ /* 0x000fe200078ec0ff */
[----:B------:R-:W-:Y:S01]  /*0440*/  UMOV UR4, 0x54442d19 ;  /* 0x54442d1900047882 */ /* 0x000fe20000000000 */
[----:B------:R-:W-:-:S02]  /*0450*/  UMOV UR5, 0x3bf921fb ;  /* 0x3bf921fb00057882 */ /* 0x000fc40000000000 */
[-C--:B--2---:R-:W-:Y:S02]  /*0460*/  @P0 SHF.L.W.U32.HI R0, R3, R4.reuse, R0 ;  /* 0x0000000403000219 */ /* 0x084fe40000010e00 */
[----:B---3--:R-:W-:Y:S02]  /*0470*/  @P0 SHF.L.W.U32.HI R3, R2, R4, R3 ;  /* 0x0000000402030219 */ /* 0x008fe40000010e03 */
[----:B------:R-:W-:Y:S02]  /*0480*/  ISETP.GE.AND P0, PT, R13, RZ, PT ;  /* 0x000000ff0d00720c */ /* 0x000fe40003f06270 */
[C---:B------:R-:W-:Y:S02]  /*0490*/  SHF.L.W.U32.HI R2, R3.reuse, 0x2, R0 ;  /* 0x0000000203027819 */ /* 0x040fe40000010e00 */
[----:B------:R-:W-:Y:S02]  /*04a0*/  SHF.L.U32 R3, R3, 0x2, RZ ;  /* 0x0000000203037819 */ /* 0x000fe400000006ff */
[----:B------:R-:W-:-:S02]  /*04b0*/  SHF.R.S32.HI R4, RZ, 0x1f, R2 ;  /* 0x0000001fff047819 */ /* 0x000fc40000011402 */
[----:B------:R-:W-:Y:S02]  /*04c0*/  LOP3.LUT R13, R2, R13, RZ, 0x3c, !PT ;  /* 0x0000000d020d7212 */ /* 0x000fe400078e3cff */
[C---:B------:R-:W-:Y:S02]  /*04d0*/  LOP3.LUT R8, R4.reuse, R3, RZ, 0x3c, !PT ;  /* 0x0000000304087212 */ /* 0x040fe400078e3cff */
[----:B------:R-:W-:Y:S02]  /*04e0*/  LOP3.LUT R9, R4, R2, RZ, 0x3c, !PT ;  /* 0x0000000204097212 */ /* 0x000fe400078e3cff */
[----:B------:R-:W-:Y:S02]  /*04f0*/  SHF.R.U32.HI R3, RZ, 0x1e, R0 ;  /* 0x0000001eff037819 */ /* 0x000fe40000011600 */
[----:B------:R-:W-:Y:S02]  /*0500*/  ISETP.GE.AND P1, PT, R13, RZ, PT ;  /* 0x000000ff0d00720c */ /* 0x000fe40003f26270 */
[----:B------:R-:W1:Y:S01]  /*0510*/  I2F.F64.S64 R8, R8 ;  /* 0x0000000800087312 */ /* 0x000e620000301c00 */
[----:B------:R-:W-:-:S05]  /*0520*/  LEA.HI R0, R2, R3, RZ, 0x1 ;  /* 0x0000000302007211 */ /* 0x000fca00078f08ff */
[----:B------:R-:W-:-:S04]  /*0530*/  IMAD.MOV R2, RZ, RZ, -R0 ;  /* 0x000000ffff027224 */ /* 0x000fc800078e0a00 */
[----:B------:R-:W-:Y:S01]  /*0540*/  @!P0 IMAD.MOV.U32 R0, RZ, RZ, R2 ;  /* 0x000000ffff008224 */ /* 0x000fe200078e0002 */
[----:B-1----:R-:W-:-:S10]  /*0550*/  DMUL R14, R8, UR4 ;  /* 0x00000004080e7c28 */ /* 0x002fd40008000000 */
[----:B------:R-:W1:Y:S02]  /*0560*/  F2F.F32.F64 R14, R14 ;  /* 0x0000000e000e7310 */ /* 0x000e640000301000 */
[----:B01----:R-:W-:-:S07]  /*0570*/  FSEL R4, -R14, R14, !P1 ;  /* 0x0000000e0e047208 */ /* 0x003fce0004800100 */
.L_x_1:
[----:B------:R-:W-:Y:S05]  /*0580*/  BSYNC.RECONVERGENT B0 ;  /* 0x0000000000007941 */ /* 0x000fea0003800200 */
.L_x_0:
[----:B------:R-:W-:Y:S02]  /*0590*/  IMAD.MOV.U32 R3, RZ, RZ, 0x3c190000 ;  /* 0x3c190000ff037424 */ /* 0x000fe400078e00ff */
[C---:B------:R-:W-:Y:S01]  /*05a0*/  FMUL R2, R4.reuse, R4 ;  /* 0x0000000404027220 */ /* 0x040fe20000400000 */
[----:B------:R-:W-:Y:S01]  /*05b0*/  FSETP.NEU.AND P0, PT, |R4|, 0.00049096695147454738617, PT ;  /* 0x3a00b43c0400780b */ /* 0x000fe20003f0d200 */
[----:B------:R-:W-:Y:S01]  /*05c0*/  BSSY.RECONVERGENT B0, `(.L_x_3) ;  /* 0x0000017000007945 */ /* 0x000fe20003800200 */
[----:B------:R-:W-:Y:S01]  /*05d0*/  LOP3.LUT R0, R0, 0x1, RZ, 0xc0, !PT ;  /* 0x0000000100007812 */ /* 0x000fe200078ec0ff */
[----:B------:R-:W-:-:S03]  /*05e0*/  FFMA R3, R2, R3, 0.003265380859375 ;  /* 0x3b56000002037423 */ /* 0x000fc60000000003 */
[----:B------:R-:W-:Y:S01]  /*05f0*/  ISETP.NE.U32.AND P1, PT, R0, 0x1, PT ;  /* 0x000000010000780c */ /* 0x000fe20003f25070 */
[----:B------:R-:W-:-:S04]  /*0600*/  FFMA R3, R2, R3, 0.0242919921875 ;  /* 0x3cc7000002037423 */ /* 0x000fc80000000003 */
[----:B------:R-:W-:-:S04]  /*0610*/  FFMA R3, R2, R3, 0.053466796875 ;  /* 0x3d5b000002037423 */ /* 0x000fc80000000003 */
[----:B------:R-:W-:-:S04]  /*0620*/  FFMA R3, R2, R3, 0.13337790966033935547 ;  /* 0x3e08943802037423 */ /* 0x000fc80000000003 */
[C---:B------:R-:W-:Y:S01]  /*0630*/  FFMA R3, R2.reuse, R3, 0.33333230018615722656 ;  /* 0x3eaaaa8802037423 */ /* 0x040fe20000000003 */
[----:B------:R-:W-:-:S04]  /*0640*/  FMUL R2, R2, R4 ;  /* 0x0000000402027220 */ /* 0x000fc80000400000 */
[----:B------:R-:W-:-:S06]  /*0650*/  @P0 FFMA R4, R3, R2, R4 ;  /* 0x0000000203040223 */ /* 0x000fcc0000000004 */
[----:B------:R-:W0:Y:S02]  /*0660*/  @!P1 MUFU.RCP R4, -R4 ;  /* 0x8000000400049308 */ /* 0x000e240000001000 */
[----:B0-----:R-:W-:-:S05]  /*0670*/  VIADD R0, R4, 0x1800000 ;  /* 0x0180000004007836 */ /* 0x001fca0000000000 */
[----:B------:R-:W-:-:S04]  /*0680*/  LOP3.LUT R0, R0, 0x7f800000, RZ, 0xc0, !PT ;  /* 0x7f80000000007812 */ /* 0x000fc800078ec0ff */
[----:B------:R-:W-:-:S13]  /*0690*/  ISETP.GT.U32.AND P0, PT, R0, 0x1ffffff, PT ;  /* 0x01ffffff0000780c */ /* 0x000fda0003f04070 */
[----:B------:R-:W-:Y:S05]  /*06a0*/  @P0 BRA `(.L_x_4) ;  /* 0x0000000000100947 */ /* 0x000fea0003800000 */
[----:B------:R-:W-:Y:S02]  /*06b0*/  MOV R0, R4 ;  /* 0x0000000400007202 */ /* 0x000fe40000000f00 */
[----:B------:R-:W-:-:S07]  /*06c0*/  MOV R4, 0x6e0 ;  /* 0x000006e000047802 */ /* 0x000fce0000000f00 */
[----:B-----5:R-:W-:Y:S05]  /*06d0*/  CALL.REL.NOINC `($__internal_0_$__cuda_sm20_rcp_rn_f32_slowpath) ;  /* 0x0000000400ac7944 */ /* 0x020fea0003c00000 */
[----:B------:R-:W-:Y:S05]  /*06e0*/  BRA `(.L_x_5) ;  /* 0x0000000000107947 */ /* 0x000fea0003800000 */
.L_x_4:
[----:B------:R-:W0:Y:S02]  /*06f0*/  MUFU.RCP R0, R4 ;  /* 0x0000000400007308 */ /* 0x000e240000001000 */
[----:B0-----:R-:W-:-:S04]  /*0700*/  FFMA R2, R4, R0, -1 ;  /* 0xbf80000004027423 */ /* 0x001fc80000000000 */
[----:B------:R-:W-:-:S04]  /*0710*/  FADD.FTZ R3, -R2, -RZ ;  /* 0x800000ff02037221 */ /* 0x000fc80000010100 */
[----:B------:R-:W-:-:S07]  /*0720*/  FFMA R0, R0, R3, R0 ;  /* 0x0000000300007223 */ /* 0x000fce0000000000 */
.L_x_5:
[----:B------:R-:W-:Y:S05]  /*0730*/  BSYNC.RECONVERGENT B0 ;  /* 0x0000000000007941 */ /* 0x000fea0003800200 */
.L_x_3:
[----:B------:R-:W0:Y:S02]  /*0740*/  LDC R12, c[0x0][0x39c] ;  /* 0x0000e700ff0c7b82 */ /* 0x000e240000000800 */
[----:B0-----:R-:W-:-:S13]  /*0750*/  ISETP.GE.AND P0, PT, R12, 0x1, PT ;  /* 0x000000010c00780c */ /* 0x001fda0003f06270 */
[----:B------:R-:W-:Y:S05]  /*0760*/  @!P0 EXIT ;  /* 0x000000000000894d */ /* 0x000fea0003800000 */
[----:B------:R-:W0:Y:S01]  /*0770*/  LDCU UR5, c[0x0][0x3a0] ;  /* 0x00007400ff0577ac */ /* 0x000e220008000800 */
[C---:B------:R-:W-:Y:S02]  /*0780*/  LOP3.LUT P0, R8, R12.reuse, 0x3, RZ, 0xc0, !PT ;  /* 0x000000030c087812 */ /* 0x040fe4000780c0ff */
[----:B------:R-:W-:Y:S01]  /*0790*/  I2FP.F32.S32 R11, R11 ;  /* 0x0000000b000b7245 */ /* 0x000fe20000201400 */
[----:B------:R-:W1:Y:S01]  /*07a0*/  LDCU UR4, c[0x0][0x39c] ;  /* 0x00007380ff0477ac */ /* 0x000e620008000800 */
[----:B0-----:R-:W-:Y:S02]  /*07b0*/  IMAD R6, R12, UR5, RZ ;  /* 0x000000050c067c24 */ /* 0x001fe4000f8e02ff */
[----:B-1----:R-:W-:-:S07]  /*07c0*/  IMAD.U32 R4, RZ, RZ, UR4 ;  /* 0x00000004ff047e24 */ /* 0x002fce000f8e00ff */
[----:B------:R-:W-:Y:S05]  /*07d0*/  @!P0 BRA `(.L_x_6) ;  /* 0x0000000000648947 */ /* 0x000fea0003800000 */
[----:B------:R-:W0:Y:S01]  /*07e0*/  LDC R14, c[0x0][0x3a0] ;  /* 0x0000e800ff0e7b82 */ /* 0x000e220000000800 */
[----:B------:R-:W-:Y:S01]  /*07f0*/  SHF.R.U32.HI R4, RZ, 0x2, R12 ;  /* 0x00000002ff047819 */ /* 0x000fe2000001160c */
[----:B------:R-:W-:Y:S02]  /*0800*/  VIADD R6, R12, 0xffffffff ;  /* 0xffffffff0c067836 */ /* 0x000fe40000000000 */
[----:B------:R-:W-:Y:S02]  /*0810*/  IMAD.MOV R13, RZ, RZ, -R8 ;  /* 0x000000ffff0d7224 */ /* 0x000fe400078e0a08 */
[----:B------:R-:W-:Y:S01]  /*0820*/  IMAD R9, R4, UR5, RZ ;  /* 0x0000000504097c24 */ /* 0x000fe2000f8e02ff */
[----:B------:R-:W-:Y:S01]  /*0830*/  LOP3.LUT R4, R12, 0xfffffffc, RZ, 0xc0, !PT ;  /* 0xfffffffc0c047812 */ /* 0x000fe200078ec0ff */
[----:B------:R-:W1:Y:S01]  /*0840*/  LDC.64 R2, c[0x0][0x390] ;  /* 0x0000e400ff027b82 */ /* 0x000e620000000a00 */
[----:B------:R-:W-:Y:S02]  /*0850*/  IMAD R12, R6, UR5, RZ ;  /* 0x00000005060c7c24 */ /* 0x000fe4000f8e02ff */
[----:B------:R-:W-:-:S07]  /*0860*/  IMAD.SHL.U32 R6, R9, 0x4, RZ ;  /* 0x0000000409067824 */ /* 0x000fce00078e00ff */
.L_x_9:
[----:B------:R-:W-:Y:S01]  /*0870*/  IADD3 R10, PT, PT, R10, 0x1, RZ ;  /* 0x000000010a0a7810 */ /* 0x000fe20007ffe0ff */
[----:B------:R-:W-:Y:S01]  /*0880*/  VIADD R13, R13, 0x1 ;  /* 0x000000010d0d7836 */ /* 0x000fe20000000000 */
[----:B------:R-:W-:Y:S02]  /*0890*/  BSSY.RECONVERGENT B0, `(.L_x_7) ;  /* 0x000000b000007945 */ /* 0x000fe40003800200 */
[----:B0-----:R-:W-:Y:S02]  /*08a0*/  I2FP.F32.S32 R8, R10 ;  /* 0x0000000a00087245 */ /* 0x001fe40000201400 */
[----:B------:R-:W-:-:S03]  /*08b0*/  ISETP.NE.AND P1, PT, R13, RZ, PT ;  /* 0x000000ff0d00720c */ /* 0x000fc60003f25270 */
[----:B------:R-:W-:-:S04]  /*08c0*/  FFMA R8, R8, R0, R11 ;  /* 0x0000000008087223 */ /* 0x000fc8000000000b */
[----:B------:R-:W0:Y:S02]  /*08d0*/  F2I.TRUNC.NTZ R9, R8 ;  /* 0x0000000800097305 */ /* 0x000e24000020f100 */
[----:B0-----:R-:W-:-:S04]  /*08e0*/  ISETP.GE.AND P0, PT, R9, R14, PT ;  /* 0x0000000e0900720c */ /* 0x001fc80003f06270 */
[----:B------:R-:W-:-:S13]  /*08f0*/  ISETP.LT.OR P0, PT, R9, RZ, P0 ;  /* 0x000000ff0900720c */ /* 0x000fda0000701670 */
[----:B------:R-:W-:Y:S05]  /*0900*/  @P0 BRA `(.L_x_8) ;  /* 0x00000000000c0947 */ /* 0x000fea0003800000 */
[----:B------:R-:W-:-:S04]  /*0910*/  IMAD.IADD R9, R9, 0x1, R12 ;  /* 0x0000000109097824 */ /* 0x000fc800078e020c */
[----:B-1----:R-:W-:-:S05]  /*0920*/  IMAD.WIDE R8, R9, 0x4, R2 ;  /* 0x0000000409087825 */ /* 0x002fca00078e0202 */
[----:B-----5:R0:W-:Y:S02]  /*0930*/  REDG.E.ADD.F32.FTZ.RN.STRONG.GPU desc[UR8][R8.64], R5 ;  /* 0x00000005080079a6 */ /* 0x0201e4000c12f308 */
.L_x_8:
[----:B------:R-:W-:Y:S05]  /*0940*/  BSYNC.RECONVERGENT B0 ;  /* 0x0000000000007941 */ /* 0x000fea0003800200 */
.L_x_7:
[----:B------:R-:W-:Y:S01]  /*0950*/  IMAD.IADD R12, R12, 0x1, -R14 ;  /* 0x000000010c0c7824 */ /* 0x000fe200078e0a0e */
[----:B------:R-:W-:Y:S06]  /*0960*/  @P1 BRA `(.L_x_9) ;  /* 0xfffffffc00c01947 */ /* 0x000fec000383ffff */
.L_x_6:
[----:B0-----:R-:W0:Y:S02]  /*0970*/  LDC R8, c[0x0][0x39c] ;  /* 0x0000e700ff087b82 */ /* 0x001e240000000800 */
[----:B0-----:R-:W-:-:S13]  /*0980*/  ISETP.GE.U32.AND P0, PT, R8, 0x4, PT ;  /* 0x000000040800780c */ /* 0x001fda0003f06070 */
[----:B------:R-:W-:Y:S05]  /*0990*/  @!P0 EXIT ;  /* 0x000000000000894d */ /* 0x000fea0003800000 */
[----:B------:R-:W0:Y:S01]  /*09a0*/  LDC R9, c[0x0][0x3a0] ;  /* 0x0000e800ff097b82 */ /* 0x000e220000000800 */
[----:B------:R-:W-:-:S04]  /*09b0*/  IADD3 R7, PT, PT, R8, UR6, R7 ;  /* 0x0000000608077c10 */ /* 0x000fc8000fffe007 */
[----:B------:R-:W-:-:S03]  /*09c0*/  IADD3 R7, PT, PT, R7, 0x2, -R4 ;  /* 0x0000000207077810 */ /* 0x000fc60007ffe804 */
[----:B-1----:R-:W1:Y:S04]  /*09d0*/  LDC.64 R2, c[0x0][0x390] ;  /* 0x0000e400ff027b82 */ /* 0x002e680000000a00 */
.L_x_18:
[C---:B------:R-:W-:Y:S01]  /*09e0*/  VIADD R8, R7.reuse, 0xffffffff ;  /* 0xffffffff07087836 */ /* 0x040fe20000000000 */
[C---:B0-234-:R-:W-:Y:S01]  /*09f0*/  IADD3 R12, PT, PT, R7.reuse, 0x1, RZ ;  /* 0x00000001070c7810 */ /* 0x05dfe20007ffe0ff */
[----:B------:R-:W-:Y:S01]  /*0a00*/  VIADD R13, R7, 0x2 ;  /* 0x00000002070d7836 */ /* 0x000fe20000000000 */
[----:B------:R-:W-:Y:S01]  /*0a10*/  I2FP.F32.S32 R10, R7 ;  /* 0x00000007000a7245 */ /* 0x000fe20000201400 */
[----:B------:R-:W-:Y:S01]  /*0a20*/  BSSY.RECONVERGENT B0, `(.L_x_10) ;  /* 0x0000019000007945 */ /* 0x000fe20003800200 */
[----:B------:R-:W-:Y:S02]  /*0a30*/  I2FP.F32.S32 R8, R8 ;  /* 0x0000000800087245 */ /* 0x000fe40000201400 */
[----:B------:R-:W-:Y:S01]  /*0a40*/  I2FP.F32.S32 R14, R13 ;  /* 0x0000000d000e7245 */ /* 0x000fe20000201400 */
[--C-:B------:R-:W-:Y:S01]  /*0a50*/  FFMA R10, R10, R0, R11.reuse ;  /* 0x000000000a0a7223 */ /* 0x100fe2000000000b */
[----:B------:R-:W-:Y:S01]  /*0a60*/  I2FP.F32.S32 R12, R12 ;  /* 0x0000000c000c7245 */ /* 0x000fe20000201400 */
[-CC-:B------:R-:W-:Y:S01]  /*0a70*/  FFMA R8, R8, R0.reuse, R11.reuse ;  /* 0x0000000008087223 */ /* 0x180fe2000000000b */
[----:B------:R-:W-:Y:S01]  /*0a80*/  ISETP.GT.AND P4, PT, R4, 0x4, PT ;  /* 0x000000040400780c */ /* 0x000fe20003f84270 */
[----:B------:R-:W-:-:S02]  /*0a90*/  FFMA R14, R14, R0, R11 ;  /* 0x000000000e0e7223 */ /* 0x000fc4000000000b */
[----:B------:R-:W-:Y:S01]  /*0aa0*/  FFMA R12, R12, R0, R11 ;  /* 0x000000000c0c7223 */ /* 0x000fe2000000000b */
[----:B------:R-:W0:Y:S08]  /*0ab0*/  F2I.TRUNC.NTZ R10, R10 ;  /* 0x0000000a000a7305 */ /* 0x000e30000020f100 */
[----:B------:R-:W2:Y:S01]  /*0ac0*/  F2I.TRUNC.NTZ R8, R8 ;  /* 0x0000000800087305 */ /* 0x000ea2000020f100 */
[----:B0-----:R-:W-:-:S07]  /*0ad0*/  ISETP.GE.AND P0, PT, R10, R9, PT ;  /* 0x000000090a00720c */ /* 0x001fce0003f06270 */
[----:B------:R-:W0:Y:S01]  /*0ae0*/  F2I.TRUNC.NTZ R16, R12 ;  /* 0x0000000c00107305 */ /* 0x000e22000020f100 */
[----:B------:R-:W-:Y:S02]  /*0af0*/  ISETP.LT.OR P0, PT, R10, RZ, P0 ;  /* 0x000000ff0a00720c */ /* 0x000fe40000701670 */
[----:B--2---:R-:W-:-:S05]  /*0b00*/  ISETP.GE.AND P3, PT, R8, R9, PT ;  /* 0x000000090800720c */ /* 0x004fca0003f66270 */
[----:B------:R-:W2:Y:S01]  /*0b10*/  F2I.TRUNC.NTZ R14, R14 ;  /* 0x0000000e000e7305 */ /* 0x000ea2000020f100 */
[----:B------:R-:W-:Y:S02]  /*0b20*/  ISETP.LT.OR P3, PT, R8, RZ, P3 ;  /* 0x000000ff0800720c */ /* 0x000fe40001f61670 */
[----:B0-----:R-:W-:-:S04]  /*0b30*/  ISETP.GE.AND P1, PT, R16, R9, PT ;  /* 0x000000091000720c */ /* 0x001fc80003f26270 */
[----:B------:R-:W-:Y:S02]  /*0b40*/  ISETP.LT.OR P1, PT, R16, RZ, P1 ;  /* 0x000000ff1000720c */ /* 0x000fe40000f21670 */
[----:B--2---:R-:W-:-:S04]  /*0b50*/  ISETP.GE.AND P2, PT, R14, R9, PT ;  /* 0x000000090e00720c */ /* 0x004fc80003f46270 */
[----:B------:R-:W-:Y:S01]  /*0b60*/  ISETP.LT.OR P2, PT, R14, RZ, P2 ;  /* 0x000000ff0e00720c */ /* 0x000fe20001741670 */
[----:B------:R-:W-:-:S12]  /*0b70*/  @P3 BRA `(.L_x_11) ;  /* 0x00000000000c3947 */ /* 0x000fd80003800000 */
[----:B------:R-:W-:-:S05]  /*0b80*/  IADD3 R13, PT, PT, R6, -R9, R8 ;  /* 0x80000009060d7210 */ /* 0x000fca0007ffe008 */
[----:B-1----:R-:W-:-:S05]  /*0b90*/  IMAD.WIDE R12, R13, 0x4, R2 ;  /* 0x000000040d0c7825 */ /* 0x002fca00078e0202 */
[----:B-----5:R0:W-:Y:S02]  /*0ba0*/  REDG.E.ADD.F32.FTZ.RN.STRONG.GPU desc[UR8][R12.64], R5 ;  /* 0x000000050c0079a6 */ /* 0x0201e4000c12f308 */
.L_x_11:
[----:B------:R-:W-:Y:S05]  /*0bb0*/  BSYNC.RECONVERGENT B0 ;  /* 0x0000000000007941 */ /* 0x000fea0003800200 */
.L_x_10:
[----:B------:R-:W-:Y:S04]  /*0bc0*/  BSSY.RECONVERGENT B0, `(.L_x_12) ;  /* 0x0000007000007945 */ /* 0x000fe80003800200 */
[----:B------:R-:W-:Y:S05]  /*0bd0*/  @P0 BRA `(.L_x_13) ;  /* 0x0000000000140947 */ /* 0x000fea0003800000 */
[----:B0-----:R-:W-:-:S04]  /*0be0*/  IMAD.MOV R13, RZ, RZ, -R9 ;  /* 0x000000ffff0d7224 */ /* 0x001fc800078e0a09 */
[----:B------:R-:W-:-:S04]  /*0bf0*/  IMAD R13, R13, 0x2, R10 ;  /* 0x000000020d0d7824 */ /* 0x000fc800078e020a */
[----:B------:R-:W-:-:S04]  /*0c00*/  IMAD.IADD R13, R13, 0x1, R6 ;  /* 0x000000010d0d7824 */ /* 0x000fc800078e0206 */
[----:B-1----:R-:W-:-:S05]  /*0c10*/  IMAD.WIDE R12, R13, 0x4, R2 ;  /* 0x000000040d0c7825 */ /* 0x002fca00078e0202 */
[----:B-----5:R2:W-:Y:S02]  /*0c20*/  REDG.E.ADD.F32.FTZ.RN.STRONG.GPU desc[UR8][R12.64], R5 ;  /* 0x000000050c0079a6 */ /* 0x0205e4000c12f308 */
.L_x_13:
[----:B------:R-:W-:Y:S05]  /*0c30*/  BSYNC.RECONVERGENT B0 ;  /* 0x0000000000007941 */ /* 0x000fea0003800200 */
.L_x_12:
[----:B------:R-:W-:Y:S04]  /*0c40*/  BSSY.RECONVERGENT B0, `(.L_x_14) ;  /* 0x0000006000007945 */ /* 0x000fe80003800200 */
[----:B------:R-:W-:Y:S05]  /*0c50*/  @P1 BRA `(.L_x_15) ;  /* 0x0000000000101947 */ /* 0x000fea0003800000 */
[----:B0-2---:R-:W-:-:S05]  /*0c60*/  IMAD R13, R9, -0x3, R16 ;  /* 0xfffffffd090d7824 */ /* 0x005fca00078e0210 */
[----:B------:R-:W-:-:S05]  /*0c70*/  IADD3 R13, PT, PT, R13, R6, RZ ;  /* 0x000000060d0d7210 */ /* 0x000fca0007ffe0ff */
[----:B-1----:R-:W-:-:S05]  /*0c80*/  IMAD.WIDE R12, R13, 0x4, R2 ;  /* 0x000000040d0c7825 */ /* 0x002fca00078e0202 */
[----:B-----5:R3:W-:Y:S02]  /*0c90*/  REDG.E.ADD.F32.FTZ.RN.STRONG.GPU desc[UR8][R12.64], R5 ;  /* 0x000000050c0079a6 */ /* 0x0207e4000c12f308 */
.L_x_15:
[----:B------:R-:W-:Y:S05]  /*0ca0*/  BSYNC.RECONVERGENT B0 ;  /* 0x0000000000007941 */ /* 0x000fea0003800200 */
.L_x_14:
[----:B------:R-:W-:Y:S01]  /*0cb0*/  BSSY.RECONVERGENT B0, `(.L_x_16) ;  /* 0x0000008000007945 */ /* 0x000fe20003800200 */
[----:B------:R-:W-:-:S03]  /*0cc0*/  VIADD R4, R4, 0xfffffffc ;  /* 0xfffffffc04047836 */ /* 0x000fc60000000000 */
[----:B------:R-:W-:Y:S05]  /*0cd0*/  @P2 BRA `(.L_x_17) ;  /* 0x0000000000142947 */ /* 0x000fea0003800000 */
[----:B0-23--:R-:W-:-:S04]  /*0ce0*/  IMAD.MOV R13, RZ, RZ, -R9 ;  /* 0x000000ffff0d7224 */ /* 0x00dfc800078e0a09 */
[----:B------:R-:W-:-:S04]  /*0cf0*/  IMAD R13, R13, 0x4, R14 ;  /* 0x000000040d0d7824 */ /* 0x000fc800078e020e */
[----:B------:R-:W-:-:S04]  /*0d00*/  IMAD.IADD R13, R13, 0x1, R6 ;  /* 0x000000010d0d7824 */ /* 0x000fc800078e0206 */
[----:B-1----:R-:W-:-:S05]  /*0d10*/  IMAD.WIDE R12, R13, 0x4, R2 ;  /* 0x000000040d0c7825 */ /* 0x002fca00078e0202 */
[----:B-----5:R4:W-:Y:S02]  /*0d20*/  REDG.E.ADD.F32.FTZ.RN.STRONG.GPU desc[UR8][R12.64], R5 ;  /* 0x000000050c0079a6 */ /* 0x0209e4000c12f308 */
.L_x_17:
[----:B------:R-:W-:Y:S05]  /*0d30*/  BSYNC.RECONVERGENT B0 ;  /* 0x0000000000007941 */ /* 0x000fea0003800200 */
.L_x_16:
[----:B------:R-:W-:Y:S01]  /*0d40*/  IMAD R6, R9, -0x2, R6 ;  /* 0xfffffffe09067824 */ /* 0x000fe200078e0206 */
[----:B------:R-:W-:-:S03]  /*0d50*/  IADD3 R7, PT, PT, R7, 0x4, RZ ;  /* 0x0000000407077810 */ /* 0x000fc60007ffe0ff */
[----:B------:R-:W-:Y:S01]  /*0d60*/  IMAD R6, R9, -0x2, R6 ;  /* 0xfffffffe09067824 */ /* 0x000fe200078e0206 */
[----:B------:R-:W-:Y:S06]  /*0d70*/  @P4 BRA `(.L_x_18) ;  /* 0xfffffffc00184947 */ /* 0x000fec000383ffff */
[----:B------:R-:W-:Y:S05]  /*0d80*/  EXIT ;  /* 0x000000000000794d */ /* 0x000fea0003800000 */
        .weak           $__internal_0_$__cuda_sm20_rcp_rn_f32_slowpath
        .type           $__internal_0_$__cuda_sm20_rcp_rn_f32_slowpath,@function
        .size           $__internal_0_$__cuda_sm20_rcp_rn_f32_slowpath,(.L_x_106 - $__internal_0_$__cuda_sm20_rcp_rn_f32_slowpath)
$__internal_0_$__cuda_sm20_rcp_rn_f32_slowpath:
[----:B------:R-:W-:Y:S01]  /*0d90*/  IMAD.SHL.U32 R2, R0, 0x2, RZ ;  /* 0x0000000200027824 */ /* 0x000fe200078e00ff */
[----:B------:R-:W-:Y:S04]  /*0da0*/  BSSY.RECONVERGENT B1, `(.L_x_19) ;  /* 0x0000030000017945 */ /* 0x000fe80003800200 */
[----:B------:R-:W-:-:S04]  /*0db0*/  SHF.R.U32.HI R13, RZ, 0x18, R2 ;  /* 0x00000018ff0d7819 */ /* 0x000fc80000011602 */
[----:B------:R-:W-:-:S13]  /*0dc0*/  ISETP.NE.U32.AND P0, PT, R13, RZ, PT ;  /* 0x000000ff0d00720c */ /* 0x000fda0003f05070 */
[----:B------:R-:W-:Y:S05]  /*0dd0*/  @P0 BRA `(.L_x_20) ;  /* 0x0000000000280947 */ /* 0x000fea0003800000 */
[----:B------:R-:W-:-:S05]  /*0de0*/  IMAD.SHL.U32 R2, R0, 0x2, RZ ;  /* 0x0000000200027824 */ /* 0x000fca00078e00ff */
[----:B------:R-:W-:-:S13]  /*0df0*/  ISETP.NE.AND P0, PT, R2, RZ, PT ;  /* 0x000000ff0200720c */ /* 0x000fda0003f05270 */
[----:B------:R-:W-:Y:S01]  /*0e00*/  @P0 FFMA R6, R0, 1.84467440737095516160e+19, RZ ;  /* 0x5f80000000060823 */ /* 0x000fe200000000ff */
[----:B------:R-:W-:Y:S08]  /*0e10*/  @!P0 MUFU.RCP R3, R0 ;  /* 0x0000000000038308 */ /* 0x000ff00000001000 */
[----:B------:R-:W0:Y:S02]  /*0e20*/  @P0 MUFU.RCP R9, R6 ;  /* 0x0000000600090308 */ /* 0x000e240000001000 */
[----:B0-----:R-:W-:-:S04]  /*0e30*/  @P0 FFMA R2, R6, R9, -1 ;  /* 0xbf80000006020423 */ /* 0x001fc80000000009 */
[----:B------:R-:W-:-:S04]  /*0e40*/  @P0 FADD.FTZ R2, -R2, -RZ ;  /* 0x800000ff02020221 */ /* 0x000fc80000010100 */
[----:B------:R-:W-:-:S04]  /*0e50*/  @P0 FFMA R2, R9, R2, R9 ;  /* 0x0000000209020223 */ /* 0x000fc80000000009 */
[----:B------:R-:W-:Y:S01]  /*0e60*/  @P0 FFMA R3, R2, 1.84467440737095516160e+19, RZ ;  /* 0x5f80000002030823 */ /* 0x000fe200000000ff */
[----:B------:R-:W-:Y:S06]  /*0e70*/  BRA `(.L_x_21) ;  /* 0x0000000000887947 */ /* 0x000fec0003800000 */
.L_x_20:
[----:B------:R-:W-:-:S05]  /*0e80*/  VIADD R15, R13, 0xffffff03 ;  /* 0xffffff030d0f7836 */ /* 0x000fca0000000000 */
[----:B------:R-:W-:-:S13]  /*0e90*/  ISETP.GT.U32.AND P0, PT, R15, 0x1, PT ;  /* 0x000000010f00780c */ /* 0x000fda0003f04070 */
[----:B------:R-:W-:Y:S05]  /*0ea0*/  @P0 BRA `(.L_x_22) ;  /* 0x0000000000780947 */ /* 0x000fea0003800000 */
[----:B------:R-:W-:Y:S01]  /*0eb0*/  LOP3.LUT R2, R0, 0x7fffff, RZ, 0xc0, !PT ;  /* 0x007fffff00027812 */ /* 0x000fe200078ec0ff */
[----:B------:R-:W-:-:S03]  /*0ec0*/  IMAD.MOV.U32 R12, RZ, RZ, 0x3 ;  /* 0x00000003ff0c7424 */ /* 0x000fc600078e00ff */
[----:B------:R-:W-:Y:S02]  /*0ed0*/  LOP3.LUT R2, R2, 0x3f800000, RZ, 0xfc, !PT ;  /* 0x3f80000002027812 */ /* 0x000fe400078efcff */
[----:B------:R-:W-:Y:S02]  /*0ee0*/  SHF.L.U32 R12, R12, R15, RZ ;  /* 0x0000000f0c0c7219 */ /* 0x000fe400000006ff */
[----:B------:R-:W0:Y:S02]  /*0ef0*/  MUFU.RCP R3, R2 ;  /* 0x0000000200037308 */ /* 0x000e240000001000 */
[----:B0-----:R-:W-:-:S04]  /*0f00*/  FFMA R6, R2, R3, -1 ;  /* 0xbf80000002067423 */ /* 0x001fc80000000003 */
[----:B------:R-:W-:-:S04]  /*0f10*/  FADD.FTZ R6, -R6, -RZ ;  /* 0x800000ff06067221 */ /* 0x000fc80000010100 */
[CCC-:B------:R-:W-:Y:S01]  /*0f20*/  FFMA.RM R8, R3.reuse, R6.reuse, R3.reuse ;  /* 0x0000000603087223 */ /* 0x1c0fe20000004003 */
[----:B------:R-:W-:-:S04]  /*0f30*/  FFMA.RP R9, R3, R6, R3 ;  /* 0x0000000603097223 */ /* 0x000fc80000008003 */
[C---:B------:R-:W-:Y:S02]  /*0f40*/  LOP3.LUT R3, R8.reuse, 0x7fffff, RZ, 0xc0, !PT ;  /* 0x007fffff08037812 */ /* 0x040fe400078ec0ff */
[----:B------:R-:W-:Y:S02]  /*0f50*/  FSETP.NEU.FTZ.AND P0, PT, R8, R9, PT ;  /* 0x000000090800720b */ /* 0x000fe40003f1d000 */
[----:B------:R-:W-:Y:S02]  /*0f60*/  LOP3.LUT R3, R3, 0x800000, RZ, 0xfc, !PT ;  /* 0x0080000003037812 */ /* 0x000fe400078efcff */
[----:B------:R-:W-:Y:S02]  /*0f70*/  SEL R6, RZ, 0xffffffff, !P0 ;  /* 0xffffffffff067807 */ /* 0x000fe40004000000 */
[----:B------:R-:W-:Y:S02]  /*0f80*/  LOP3.LUT R12, R12, R3, RZ, 0xc0, !PT ;  /* 0x000000030c0c7212 */ /* 0x000fe400078ec0ff */
[----:B------:R-:W-:-:S02]  /*0f90*/  IADD3 R6, PT, PT, -R6, RZ, RZ ;  /* 0x000000ff06067210 */ /* 0x000fc40007ffe1ff */
[-C--:B------:R-:W-:Y:S02]  /*0fa0*/  SHF.R.U32.HI R12, RZ, R15.reuse, R12 ;  /* 0x0000000fff0c7219 */ /* 0x080fe4000001160c */
[----:B------:R-:W-:Y:S02]  /*0fb0*/  LOP3.LUT P1, RZ, R6, R15, R3, 0xf8, !PT ;  /* 0x0000000f06ff7212 */ /* 0x000fe4000782f803 */
[C---:B------:R-:W-:Y:S02]  /*0fc0*/  LOP3.LUT P0, RZ, R12.reuse, 0x1, RZ, 0xc0, !PT ;  /* 0x000000010cff7812 */ /* 0x040fe4000780c0ff */
[----:B------:R-:W-:-:S04]  /*0fd0*/  LOP3.LUT P2, RZ, R12, 0x2, RZ, 0xc0, !PT ;  /* 0x000000020cff7812 */ /* 0x000fc8000784c0ff */
[----:B------:R-:W-:Y:S02]  /*0fe0*/  PLOP3.LUT P0, PT, P0, P1, P2, 0xe0, 0x0 ;  /* 0x000000000000781c */ /* 0x000fe40000703c20 */
[----:B------:R-:W-:Y:S02]  /*0ff0*/  LOP3.LUT P1, RZ, R0, 0x7fffff, RZ, 0xc0, !PT ;  /* 0x007fffff00ff7812 */ /* 0x000fe4000782c0ff */
[----:B------:R-:W-:-:S05]  /*1000*/  SEL R2, RZ, 0x1, !P0 ;  /* 0x00000001ff027807 */ /* 0x000fca0004000000 */
[----:B------:R-:W-:-:S05]  /*1010*/  IMAD.MOV R2, RZ, RZ, -R2 ;  /* 0x000000ffff027224 */ /* 0x000fca00078e0a02 */
[----:B------:R-:W-:Y:S01]  /*1020*/  ISETP.GE.AND P0, PT, R2, RZ, PT ;  /* 0x000000ff0200720c */ /* 0x000fe20003f06270 */
[----:B------:R-:W-:-:S05]  /*1030*/  VIADD R2, R13, 0xffffff04 ;  /* 0xffffff040d027836 */ /* 0x000fca0000000000 */
[----:B------:R-:W-:-:S07]  /*1040*/  SHF.R.U32.HI R3, RZ, R2, R3 ;  /* 0x00000002ff037219 */ /* 0x000fce0000011603 */
[----:B------:R-:W-:-:S04]  /*1050*/  @!P0 VIADD R3, R3, 0x1 ;  /* 0x0000000103038836 */ /* 0x000fc80000000000 */
[----:B------:R-:W-:-:S05]  /*1060*/  @!P1 IMAD.SHL.U32 R3, R3, 0x2, RZ ;  /* 0x0000000203039824 */ /* 0x000fca00078e00ff */
[----:B------:R-:W-:Y:S01]  /*1070*/  LOP3.LUT R3, R3, 0x80000000, R0, 0xf8, !PT ;  /* 0x8000000003037812 */ /* 0x000fe200078ef800 */
[----:B------:R-:W-:Y:S06]  /*1080*/  BRA `(.L_x_21) ;  /* 0x0000000000047947 */ /* 0x000fec0003800000 */
.L_x_22:
[----:B------:R0:W1:Y:S02]  /*1090*/  MUFU.RCP R3, R0 ;  /* 0x0000000000037308 */ /* 0x0000640000001000 */
.L_x_21:
[----:B------:R-:W-:Y:S05]  /*10a0*/  BSYNC.RECONVERGENT B1 ;  /* 0x0000000000017941 */ /* 0x000fea0003800200 */
.L_x_19:
[----:B01----:R-:W-:Y:S01]  /*10b0*/  MOV R0, R3 ;  /* 0x0000000300007202 */ /* 0x003fe20000000f00 */
[----:B------:R-:W-:Y:S02]  /*10c0*/  IMAD.MOV.U32 R2, RZ, RZ, R4 ;  /* 0x000000ffff027224 */ /* 0x000fe400078e0004 */
[----:B------:R-:W-:-:S04]  /*10d0*/  IMAD.MOV.U32 R3, RZ, RZ, 0x0 ;  /* 0x00000000ff037424 */ /* 0x000fc800078e00ff */
[----:B------:R-:W-:Y:S05]  /*10e0*/  RET.REL.NODEC R2 `(voteForVanishingPointCandidates) ;  /* 0xffffffec02c47950 */ /* 0x000fea0003c3ffff */
.L_x_23:
[----:B------:R-:W-:-:S00]  /*10f0*/  BRA `(.L_x_23) ;  /* 0xfffffffc00fc7947 */ /* 0x000fc0000383ffff */
[----:B------:R-:W-:-:S00]  /*1100*/  NOP ;  /* 0x0000000000007918 */ /* 0x000fc00000000000 */
[----:B------:R-:W-:-:S00]  /*1110*/  NOP ;  /* 0x0000000000007918 */ /* 0x000fc00000000000 */
[----:B------:R-:W-:-:S00]  /*1120*/  NOP ;  /* 0x0000000000007918 */ /* 0x000fc00000000000 */
[----:B------:R-:W-:-:S00]  /*1130*/  NOP ;  /* 0x0000000000007918 */ /* 0x000fc00000000000 */
[----:B------:R-:W-:-:S00]  /*1140*/  NOP ;  /* 0x0000000000007918 */ /* 0x000fc00000000000 */
[----:B------:R-:W-:-:S00]  /*1150*/  NOP ;  /* 0x0000000000007918 */ /* 0x000fc00000000000 */
[----:B------:R-:W-:-:S00]  /*1160*/  NOP ;  /* 0x0000000000007918 */ /* 0x000fc00000000000 */
[----:B------:R-:W-:-:S00]  /*1170*/  NOP ;  /* 0x0000000000007918 */ /* 0x000fc00000000000 */
.L_x_106:


//--------------------- .text.combineGaborEnergies --------------------------
	.section	.text.combineGaborEnergies,"ax",@progbits
	.align	128
        .global         combineGaborEnergies
        .type           combineGaborEnergies,@function
        .size           combineGaborEnergies,(.L_x_108 - combineGaborEnergies)
        .other          combineGaborEnergies,@"STO_CUDA_ENTRY STV_DEFAULT"
combineGaborEnergies:
.text.combineGaborEnergies:
[----:B------:R-:W-:Y:S01]  /*0000*/  LDC R1, c[0x0][0x37c] ;  /* 0x0000df00ff017b82 */ /* 0x000fe20000000800 */
[----:B------:R-:W0:Y:S01]  /*0010*/  S2R R0, SR_CTAID.X ;  /* 0x0000000000007919 */ /* 0x000e220000002500 */
[----:B------:R-:W1:Y:S01]  /*0020*/  LDCU UR4, c[0x0][0x364] ;  /* 0x00006c80ff0477ac */ /* 0x000e620008000800 */
[----:B------:R-:W0:Y:S01]  /*0030*/  S2R R3, SR_TID.X ;  /* 0x0000000000037919 */ /* 0x000e220000002100 */
[----:B------:R-:W0:Y:S01]  /*0040*/  LDCU UR5, c[0x0][0x360] ;  /* 0x00006c00ff0577ac */ /* 0x000e220008000800 */
[----:B------:R-:W1:Y:S01]  /*0050*/  S2R R5, SR_CTAID.Y ;  /* 0x0000000000057919 */ /* 0x000e620000002600 */
[----:B------:R-:W2:Y:S01]  /*0060*/  LDCU.64 UR6, c[0x0][0x388] ;  /* 0x00007100ff0677ac */ /* 0x000ea20008000a00 */
[----:B------:R-:W1:Y:S01]  /*0070*/  S2R R2, SR_TID.Y ;  /* 0x0000000000027919 */ /* 0x000e620000002200 */
[----:B0-----:R-:W-:-:S05]  /*0080*/  IMAD R0, R0, UR5, R3 ;  /* 0x0000000500007c24 */ /* 0x001fca000f8e0203 */
[----:B--2---:R-:W-:Y:S01]  /*0090*/  ISETP.GE.AND P0, PT, R0, UR7, PT ;  /* 0x0000000700007c0c */ /* 0x004fe2000bf06270 */
[----:B-1----:R-:W-:-:S05]  /*00a0*/  IMAD R5, R5, UR4, R2 ;  /* 0x0000000405057c24 */ /* 0x002fca000f8e0202 */
[C---:B------:R-:W-:Y:S01]  /*00b0*/  ISETP.GE.OR P0, PT, R5.reuse, UR6, P0 ;  /* 0x0000000605007c0c */ /* 0x040fe20008706670 */
[----:B------:R-:W-:-:S12]  /*00c0*/  IMAD R5, R5, UR7, R0 ;  /* 0x0000000705057c24 */ /* 0x000fd8000f8e0200 */
[----:B------:R-:W-:Y:S05]  /*00d0*/  @P0 EXIT ;  /* 0x000000000000094d */ /* 0x000fea0003800000 */
[----:B------:R-:W0:Y:S01]  /*00e0*/  LDC.64 R2, c[0x0][0x380] ;  /* 0x0000e000ff027b82 */ /* 0x000e220000000a00 */
[----:B------:R-:W1:Y:S01]  /*00f0*/  LDCU.64 UR4, c[0x0][0x358] ;  /* 0x00006b00ff0477ac */ /* 0x000e620008000a00 */
[----:B------:R-:W-:-:S04]  /*0100*/  IMAD.SHL.U32 R7, R5, 0x4, RZ ;  /* 0x0000000405077824 */ /* 0x000fc800078e00ff */
[----:B0-----:R-:W-:-:S05]  /*0110*/  IMAD.WIDE R2, R7, 0x4, R2 ;  /* 0x0000000407027825 */ /* 0x001fca00078e0202 */
[----:B-1----:R-:W2:Y:S04]  /*0120*/  LDG.E R0, desc[UR4][R2.64] ;  /* 0x0000000402007981 */ /* 0x002ea8000c1e1900 */
[----:B------:R-:W3:Y:S04]  /*0130*/  LDG.E R9, desc[UR4][R2.64+0x4] ;  /* 0x0000040402097981 */ /* 0x000ee8000c1e1900 */
[----:B------:R-:W4:Y:S04]  /*0140*/  LDG.E R4, desc[UR4][R2.64+0x8] ;  /* 0x0000080402047981 */ /* 0x000f28000c1e1900 */
[----:B------:R-:W5:Y:S01]  /*0150*/  LDG.E R6, desc[UR4][R2.64+0xc] ;  /* 0x00000c0402067981 */ /* 0x000f62000c1e1900 */
[----:B--2---:R-:W-:-:S02]  /*0160*/  MOV R10, R0 ;  /* 0x00000000000a7202 */ /* 0x004fc40000000f00 */
[----:B---3--:R-:W-:-:S04]  /*0170*/  FSETP.GT.AND P0, PT, R9, R0, PT ;  /* 0x000000000900720b */ /* 0x008fc80003f04000 */
[----:B------:R-:W-:Y:S01]  /*0180*/  FSEL R11, R9, R0, P0 ;  /* 0x00000000090b7208 */ /* 0x000fe20000000000 */
[----:B----4-:R-:W-:Y:S01]  /*0190*/  IMAD.MOV.U32 R13, RZ, RZ, R4 ;  /* 0x000000ffff0d7224 */ /* 0x010fe200078e0004 */
[----:B------:R-:W-:Y:S02]  /*01a0*/  SEL R7, RZ, 0x1, !P0 ;  /* 0x00000001ff077807 */ /* 0x000fe40004000000 */
[----:B------:R-:W-:-:S04]  /*01b0*/  FSETP.GT.AND P1, PT, R4, R11, PT ;  /* 0x0000000b0400720b */ /* 0x000fc80003f24000 */
[----:B------:R-:W-:Y:S02]  /*01c0*/  FSEL R11, R4, R11, P1 ;  /* 0x0000000b040b7208 */ /* 0x000fe40000800000 */
[----:B------:R-:W-:Y:S02]  /*01d0*/  SEL R7, R7, 0x2, !P1 ;  /* 0x0000000207077807 */ /* 0x000fe40004800000 */
[----:B-----5:R-:W-:Y:S01]  /*01e0*/  FSETP.GT.AND P0, PT, R6, R11, PT ;  /* 0x0000000b0600720b */ /* 0x020fe20003f04000 */
[----:B------:R-:W-:-:S03]  /*01f0*/  IMAD.MOV.U32 R11, RZ, RZ, R9 ;  /* 0x000000ffff0b7224 */ /* 0x000fc600078e0009 */
[----:B------:R-:W-:-:S05]  /*0200*/  SEL R7, R7, 0x3, !P0 ;  /* 0x0000000307077807 */ /* 0x000fca0004000000 */
[----:B------:R-:W-:-:S05]  /*0210*/  IMAD.SHL.U32 R8, R7, 0x4, RZ ;  /* 0x0000000407087824 */ /* 0x000fca00078e00ff */
[C---:B------:R-:W-:Y:S02]  /*0220*/  ISETP.EQ.AND P1, PT, R8.reuse, RZ, PT ;  /* 0x000000ff0800720c */ /* 0x040fe40003f22270 */
[C---:B------:R-:W-:Y:S02]  /*0230*/  ISETP.EQ.AND P2, PT, R8.reuse, 0x4, PT ;  /* 0x000000040800780c */ /* 0x040fe40003f42270 */
[----:B------:R-:W-:-:S09]  /*0240*/  ISETP.EQ.AND P0, PT, R8, 0x8, PT ;  /* 0x000000080800780c */ /* 0x000fd20003f02270 */
[----:B------:R-:W-:Y:S02]  /*0250*/  @P1 IMAD.MOV.U32 R10, RZ, RZ, -0x40800000 ;  /* 0xbf800000ff0a1424 */ /* 0x000fe400078e00ff */
[----:B------:R-:W-:Y:S02]  /*0260*/  @P2 MOV R11, 0xbf800000 ;  /* 0xbf800000000b2802 */ /* 0x000fe40000000f00 */
[----:B------:R-:W-:Y:S01]  /*0270*/  ISETP.EQ.AND P2, PT, R8, 0xc, PT ;  /* 0x0000000c0800780c */ /* 0x000fe20003f42270 */
[----:B------:R-:W-:Y:S01]  /*0280*/  @P0 IMAD.MOV.U32 R13, RZ, RZ, -0x40800000 ;  /* 0xbf800000ff0d0424 */ /* 0x000fe200078e00ff */
[----:B------:R-:W-:-:S04]  /*0290*/  FSETP.GT.AND P1, PT, R11, R10, PT ;  /* 0x0000000a0b00720b */ /* 0x000fc80003f24000 */
[----:B------:R-:W-:Y:S02]  /*02a0*/  FSEL R4, R11, R10, P1 ;  /* 0x0000000a0b047208 */ /* 0x000fe40000800000 */
[----:B------:R-:W-:Y:S02]  /*02b0*/  SEL R0, RZ, 0x1, !P1 ;  /* 0x00000001ff007807 */ /* 0x000fe40004800000 */
[----:B------:R-:W-:-:S03]  /*02c0*/  FSETP.GT.AND P0, PT, R13, R4, PT ;  /* 0x000000040d00720b */ /* 0x000fc60003f04000 */
[----:B------:R-:W-:Y:S02]  /*02d0*/  @P2 MOV R6, 0xbf800000 ;  /* 0xbf80000000062802 */ /* 0x000fe40000000f00 */
[----:B------:R-:W-:Y:S02]  /*02e0*/  FSEL R4, R13, R4, P0 ;  /* 0x000000040d047208 */ /* 0x000fe40000000000 */
[----:B------:R-:W-:Y:S02]  /*02f0*/  SEL R0, R0, 0x2, !P0 ;  /* 0x0000000200007807 */ /* 0x000fe40004000000 */
[----:B------:R-:W-:-:S04]  /*0300*/  FSETP.GT.AND P0, PT, R6, R4, PT ;  /* 0x000000040600720b */ /* 0x000fc80003f04000 */
        /* <DEDUP_REMOVED lines=13> */
[----:B------:R-:W-:Y:S01]  /*03e0*/  @P2 IMAD.MOV.U32 R6, RZ, RZ, -0x40800000 ;  /* 0xbf800000ff062424 */ /* 0x000fe200078e00ff */
[----:B------:R-:W-:Y:S02]  /*03f0*/  FSEL R4, R13, R4, P0 ;  /* 0x000000040d047208 */ /* 0x000fe40000000000 */
[----:B------:R-:W-:Y:S02]  /*0400*/  SEL R0, R0, 0x2, !P0 ;  /* 0x0000000200007807 */ /* 0x000fe40004000000 */
[----:B------:R-:W-:-:S04]  /*0410*/  FSETP.GT.AND P0, PT, R6, R4, PT ;  /* 0x000000040600720b */ /* 0x000fc80003f04000 */
[----:B------:R-:W-:-:S04]  /*0420*/  SEL R17, R0, 0x3, !P0 ;  /* 0x0000000300117807 */ /* 0x000fc80004000000 */
[----:B------:R-:W-:-:S04]  /*0430*/  SHF.L.U32 R0, R17, 0x2, RZ ;  /* 0x0000000211007819 */ /* 0x000fc800000006ff */
[C---:B------:R-:W-:Y:S02]  /*0440*/  ISETP.EQ.AND P1, PT, R0.reuse, RZ, PT ;  /* 0x000000ff0000720c */ /* 0x040fe40003f22270 */
[C---:B------:R-:W-:Y:S02]  /*0450*/  ISETP.EQ.AND P2, PT, R0.reuse, 0x4, PT ;  /* 0x000000040000780c */ /* 0x040fe40003f42270 */
[----:B------:R-:W-:-:S09]  /*0460*/  ISETP.EQ.AND P0, PT, R0, 0x8, PT ;  /* 0x000000080000780c */ /* 0x000fd20003f02270 */
[----:B------:R-:W-:Y:S02]  /*0470*/  @P1 IMAD.MOV.U32 R10, RZ, RZ, -0x40800000 ;  /* 0xbf800000ff0a1424 */ /* 0x000fe400078e00ff */
[----:B------:R-:W-:Y:S01]  /*0480*/  @P2 IMAD.MOV.U32 R11, RZ, RZ, -0x40800000 ;  /* 0xbf800000ff0b2424 */ /* 0x000fe200078e00ff */
[----:B------:R-:W-:Y:S02]  /*0490*/  ISETP.EQ.AND P2, PT, R0, 0xc, PT ;  /* 0x0000000c0000780c */ /* 0x000fe40003f42270 */
[----:B------:R-:W-:Y:S02]  /*04a0*/  @P0 MOV R13, 0xbf800000 ;  /* 0xbf800000000d0802 */ /* 0x000fe40000000f00 */
[----:B------:R-:W-:-:S04]  /*04b0*/  FSETP.GT.AND P1, PT, R11, R10, PT ;  /* 0x0000000a0b00720b */ /* 0x000fc80003f24000 */
[----:B------:R-:W-:Y:S02]  /*04c0*/  FSEL R0, R11, R10, P1 ;  /* 0x0000000a0b007208 */ /* 0x000fe40000800000 */
[----:B------:R-:W-:Y:S02]  /*04d0*/  SEL R4, RZ, 0x4, !P1 ;  /* 0x00000004ff047807 */ /* 0x000fe40004800000 */
[----:B------:R-:W-:Y:S01]  /*04e0*/  FSETP.GT.AND P0, PT, R13, R0, PT ;  /* 0x000000000d00720b */ /* 0x000fe20003f04000 */
[----:B------:R-:W-:Y:S01]  /*04f0*/  @P2 IMAD.MOV.U32 R6, RZ, RZ, -0x40800000 ;  /* 0xbf800000ff062424 */ /* 0x000fe200078e00ff */
[----:B------:R-:W-:Y:S02]  /*0500*/  LEA R10, P1, R7, R2, 0x2 ;  /* 0x00000002070a7211 */ /* 0x000fe400078210ff */
[----:B------:R-:W-:Y:S02]  /*0510*/  FSEL R0, R13, R0, P0 ;  /* 0x000000000d007208 */ /* 0x000fe40000000000 */
[----:B------:R-:W-:Y:S01]  /*0520*/  SEL R13, R4, 0x8, !P0 ;  /* 0x00000008040d7807 */ /* 0x000fe20004000000 */
[----:B------:R-:W-:Y:S01]  /*0530*/  IMAD.X R11, RZ, RZ, R3, P1 ;  /* 0x000000ffff0b7224 */ /* 0x000fe200008e0603 */
[----:B------:R-:W-:-:S02]  /*0540*/  FSETP.GT.AND P0, PT, R6, R0, PT ;  /* 0x000000000600720b */ /* 0x000fc40003f04000 */
[-C--:B------:R-:W-:Y:S02]  /*0550*/  LEA R16, P2, R17, R2.reuse, 0x2 ;  /* 0x0000000211107211 */ /* 0x080fe400078410ff */
[----:B------:R-:W-:Y:S02]  /*0560*/  SEL R13, R13, 0xc, !P0 ;  /* 0x0000000c0d0d7807 */ /* 0x000fe40004000000 */
[----:B------:R-:W-:Y:S01]  /*0570*/  LEA R14, P1, R9, R2, 0x2 ;  /* 0x00000002090e7211 */ /* 0x000fe200078210ff */
[--C-:B------:R-:W-:Y:S01]  /*0580*/  IMAD.X R17, RZ, RZ, R3.reuse, P2 ;  /* 0x000000ffff117224 */ /* 0x100fe200010e0603 */
[----:B------:R-:W-:Y:S02]  /*0590*/  IADD3 R12, P0, PT, R2, R13, RZ ;  /* 0x0000000d020c7210 */ /* 0x000fe40007f1e0ff */
[----:B------:R-:W-:Y:S01]  /*05a0*/  IADD3.X R15, PT, PT, RZ, R3, RZ, P1, !PT ;  /* 0x00000003ff0f7210 */ /* 0x000fe20000ffe4ff */
[----:B------:R-:W2:Y:S02]  /*05b0*/  LDG.E R2, desc[UR4][R10.64] ;  /* 0x000000040a027981 */ /* 0x000ea4000c1e1900 */
[----:B------:R-:W-:-:S02]  /*05c0*/  IMAD.X R13, RZ, RZ, R3, P0 ;  /* 0x000000ffff0d7224 */ /* 0x000fc400000e0603 */
[----:B------:R-:W3:Y:S04]  /*05d0*/  LDG.E R0, desc[UR4][R14.64] ;  /* 0x000000040e007981 */ /* 0x000ee8000c1e1900 */
[----:B------:R-:W3:Y:S04]  /*05e0*/  LDG.E R17, desc[UR4][R16.64] ;  /* 0x0000000410117981 */ /* 0x000ee8000c1e1900 */
[----:B------:R-:W2:Y:S01]  /*05f0*/  LDG.E R13, desc[UR4][R12.64] ;  /* 0x000000040c0d7981 */ /* 0x000ea2000c1e1900 */
[----:B------:R-:W-:Y:S01]  /*0600*/  ISETP.GT.AND P0, PT, R7, 0x1, PT ;  /* 0x000000010700780c */ /* 0x000fe20003f04270 */
[----:B------:R-:W-:Y:S01]  /*0610*/  BSSY.RECONVERGENT B0, `(.L_x_24) ;  /* 0x00000da000007945 */ /* 0x000fe20003800200 */
[----:B------:R-:W-:-:S02]  /*0620*/  HFMA2 R6, -RZ, RZ, 0, 0 ;  /* 0x00000000ff067431 */ /* 0x000fc400000001ff */
[----:B---3--:R-:W-:Y:S01]  /*0630*/  FADD R0, R0, -R17 ;  /* 0x8000001100007221 */ /* 0x008fe20000000000 */
[----:B--2---:R-:W-:-:S08]  /*0640*/  FADD R2, R2, -R13 ;  /* 0x8000000d02027221 */ /* 0x004fd00000000000 */
[----:B------:R-:W-:Y:S05]  /*0650*/  @P0 BRA `(.L_x_25) ;  /* 0x00000004008c0947 */ /* 0x000fea0003800000 */
[----:B------:R-:W-:-:S13]  /*0660*/  ISETP.NE.AND P0, PT, R7, RZ, PT ;  /* 0x000000ff0700720c */ /* 0x000fda0003f05270 */
[----:B------:R-:W-:Y:S05]  /*0670*/  @!P0 BRA `(.L_x_26) ;  /* 0x0000000000a48947 */ /* 0x000fea0003800000 */
[----:B------:R-:W-:-:S13]  /*0680*/  ISETP.NE.AND P0, PT, R9, 0x2, PT ;  /* 0x000000020900780c */ /* 0x000fda0003f05270 */
[----:B------:R-:W-:Y:S05]  /*0690*/  @!P0 BRA `(.L_x_27) ;  /* 0x0000000000548947 */ /* 0x000fea0003800000 */
[----:B------:R-:W-:Y:S01]  /*06a0*/  ISETP.NE.AND P0, PT, R9, RZ, PT ;  /* 0x000000ff0900720c */ /* 0x000fe20003f05270 */
[----:B------:R-:W-:-:S12]  /*06b0*/  IMAD.MOV.U32 R7, RZ, RZ, RZ ;  /* 0x000000ffff077224 */ /* 0x000fd800078e00ff */
[----:B------:R-:W-:Y:S05]  /*06c0*/  @P0 BRA `(.L_x_28) ;  /* 0x0000000c00380947 */ /* 0x000fea0003800000 */
[----:B------:R-:W-:Y:S01]  /*06d0*/  MOV R3, 0x3fb504f3 ;  /* 0x3fb504f300037802 */ /* 0x000fe20000000f00 */
[----:B------:R-:W-:Y:S01]  /*06e0*/  IMAD.MOV.U32 R4, RZ, RZ, 0x3f3504f3 ;  /* 0x3f3504f3ff047424 */ /* 0x000fe200078e00ff */
[----:B------:R-:W0:Y:S01]  /*06f0*/  FCHK P0, R2, 1.4142135381698608398 ;  /* 0x3fb504f302007902 */ /* 0x000e220000000000 */
[----:B------:R-:W-:Y:S02]  /*0700*/  BSSY.RECONVERGENT B3, `(.L_x_29) ;  /* 0x000000c000037945 */ /* 0x000fe40003800200 */
[----:B------:R-:W-:-:S04]  /*0710*/  FFMA R3, R4, -R3, 1 ;  /* 0x3f80000004037423 */ /* 0x000fc80000000803 */
[----:B------:R-:W-:-:S04]  /*0720*/  FFMA R3, R3, R4, 0.70710676908493041992 ;  /* 0x3f3504f303037423 */ /* 0x000fc80000000004 */
[----:B------:R-:W-:-:S04]  /*0730*/  FFMA R4, R2, R3, RZ ;  /* 0x0000000302047223 */ /* 0x000fc800000000ff */
[----:B------:R-:W-:-:S04]  /*0740*/  FFMA R6, R4, -1.4142135381698608398, R2 ;  /* 0xbfb504f304067823 */ /* 0x000fc80000000002 */
[----:B------:R-:W-:Y:S01]  /*0750*/  FFMA R7, R3, R6, R4 ;  /* 0x0000000603077223 */ /* 0x000fe20000000004 */
[----:B0-----:R-:W-:Y:S06]  /*0760*/  @!P0 BRA `(.L_x_30) ;  /* 0x0000000000148947 */ /* 0x001fec0003800000 */
[----:B------:R-:W-:Y:S01]  /*0770*/  IMAD.MOV.U32 R3, RZ, RZ, R2 ;  /* 0x000000ffff037224 */ /* 0x000fe200078e0002 */
[----:B------:R-:W-:Y:S01]  /*0780*/  MOV R8, 0x7b0 ;  /* 0x000007b000087802 */ /* 0x000fe20000000f00 */
[----:B------:R-:W-:-:S07]  /*0790*/  IMAD.MOV.U32 R4, RZ, RZ, 0x3fb504f3 ;  /* 0x3fb504f3ff047424 */ /* 0x000fce00078e00ff */
[----:B------:R-:W-:Y:S05]  /*07a0*/  CALL.REL.NOINC `($__internal_2_$__cuda_sm3x_div_rn_noftz_f32_slowpath) ;  /* 0x0000001000647944 */ /* 0x000fea0003c00000 */
[----:B------:R-:W-:-:S07]  /*07b0*/  MOV R7, R3 ;  /* 0x0000000300077202 */ /* 0x000fce0000000f00 */
.L_x_30:
[----:B------:R-:W-:Y:S05]  /*07c0*/  BSYNC.RECONVERGENT B3 ;  /* 0x0000000000037941 */ /* 0x000fea0003800200 */
.L_x_29:
[----:B------:R-:W-:Y:S01]  /*07d0*/  FADD R6, R0, R7 ;  /* 0x0000000700067221 */ /* 0x000fe20000000000 */
[----:B------:R-:W-:Y:S06]  /*07e0*/  BRA `(.L_x_28) ;  /* 0x0000000800f07947 */ /* 0x000fec0003800000 */
.L_x_27:
[----:B------:R-:W-:Y:S01]  /*07f0*/  IMAD.MOV.U32 R3, RZ, RZ, 0x3f3504f3 ;  /* 0x3f3504f3ff037424 */ /* 0x000fe200078e00ff */
[----:B------:R-:W0:Y:S01]  /*0800*/  FCHK P0, R2, 1.4142135381698608398 ;  /* 0x3fb504f302007902 */ /* 0x000e220000000000 */
[----:B------:R-:W-:Y:S01]  /*0810*/  IMAD.MOV.U32 R4, RZ, RZ, 0x3fb504f3 ;  /* 0x3fb504f3ff047424 */ /* 0x000fe200078e00ff */
[----:B------:R-:W-:Y:S03]  /*0820*/  BSSY.RECONVERGENT B3, `(.L_x_31) ;  /* 0x000000c000037945 */ /* 0x000fe60003800200 */
[----:B------:R-:W-:-:S04]  /*0830*/  FFMA R4, R3, -R4, 1 ;  /* 0x3f80000003047423 */ /* 0x000fc80000000804 */
[----:B------:R-:W-:-:S04]  /*0840*/  FFMA R3, R4, R3, 0.70710676908493041992 ;  /* 0x3f3504f304037423 */ /* 0x000fc80000000003 */
[----:B------:R-:W-:-:S04]  /*0850*/  FFMA R6, R2, R3, RZ ;  /* 0x0000000302067223 */ /* 0x000fc800000000ff */
[----:B------:R-:W-:-:S04]  /*0860*/  FFMA R4, R6, -1.4142135381698608398, R2 ;  /* 0xbfb504f306047823 */ /* 0x000fc80000000002 */
[----:B------:R-:W-:Y:S01]  /*0870*/  FFMA R6, R3, R4, R6 ;  /* 0x0000000403067223 */ /* 0x000fe20000000006 */
[----:B0-----:R-:W-:Y:S06]  /*0880*/  @!P0 BRA `(.L_x_32) ;  /* 0x0000000000148947 */ /* 0x001fec0003800000 */
[----:B------:R-:W-:Y:S01]  /*0890*/  MOV R3, R2 ;  /* 0x0000000200037202 */ /* 0x000fe20000000f00 */
[----:B------:R-:W-:Y:S01]  /*08a0*/  IMAD.MOV.U32 R4, RZ, RZ, 0x3fb504f3 ;  /* 0x3fb504f3ff047424 */ /* 0x000fe200078e00ff */
[----:B------:R-:W-:-:S07]  /*08b0*/  MOV R8, 0x8d0 ;  /* 0x000008d000087802 */ /* 0x000fce0000000f00 */
[----:B------:R-:W-:Y:S05]  /*08c0*/  CALL.REL.NOINC `($__internal_2_$__cuda_sm3x_div_rn_noftz_f32_slowpath) ;  /* 0x00000010001c7944 */ /* 0x000fea0003c00000 */
[----:B------:R-:W-:-:S07]  /*08d0*/  IMAD.MOV.U32 R6, RZ, RZ, R3 ;  /* 0x000000ffff067224 */ /* 0x000fce00078e0003 */
.L_x_32:
[----:B------:R-:W-:Y:S05]  /*08e0*/  BSYNC.RECONVERGENT B3 ;  /* 0x0000000000037941 */ /* 0x000fea0003800200 */
.L_x_31:
[----:B------:R-:W-:Y:S01]  /*08f0*/  FADD R7, R0, R6 ;  /* 0x0000000600077221 */ /* 0x000fe20000000000 */
[----:B------:R-:W-:Y:S06]  /*0900*/  BRA `(.L_x_28) ;  /* 0x0000000800a87947 */ /* 0x000fec0003800000 */
.L_x_26:
[----:B------:R-:W-:-:S13]  /*0910*/  ISETP.NE.AND P0, PT, R9, 0x3, PT ;  /* 0x000000030900780c */ /* 0x000fda0003f05270 */
[----:B------:R-:W-:Y:S05]  /*0920*/  @!P0 BRA `(.L_x_33) ;  /* 0x0000000000548947 */ /* 0x000fea0003800000 */
[----:B------:R-:W-:Y:S01]  /*0930*/  ISETP.NE.AND P0, PT, R9, 0x1, PT ;  /* 0x000000010900780c */ /* 0x000fe20003f05270 */
[----:B------:R-:W-:-:S12]  /*0940*/  HFMA2 R7, -RZ, RZ, 0, 0 ;  /* 0x00000000ff077431 */ /* 0x000fd800000001ff */
[----:B------:R-:W-:Y:S05]  /*0950*/  @P0 BRA `(.L_x_28) ;  /* 0x0000000800940947 */ /* 0x000fea0003800000 */
        /* <DEDUP_REMOVED lines=15> */
.L_x_35:
[----:B------:R-:W-:Y:S05]  /*0a50*/  BSYNC.RECONVERGENT B3 ;  /* 0x0000000000037941 */ /* 0x000fea0003800200 */
.L_x_34:
[----:B------:R-:W-:Y:S01]  /*0a60*/  FADD R6, R2, R7 ;  /* 0x0000000702067221 */ /* 0x000fe20000000000 */
[----:B------:R-:W-:Y:S06]  /*0a70*/  BRA `(.L_x_28) ;  /* 0x00000008004c7947 */ /* 0x000fec0003800000 */
.L_x_33:
[----:B------:R-:W-:Y:S02]  /*0a80*/  HFMA2 R3, -RZ, RZ, 1.8017578125, 7.5519084930419921875e-05 ;  /* 0x3f3504f3ff037431 */ /* 0x000fe400000001ff */
        /* <DEDUP_REMOVED lines=10> */
[----:B------:R-:W-:Y:S02]  /*0b30*/  MOV R4, 0x3fb504f3 ;  /* 0x3fb504f300047802 */ /* 0x000fe40000000f00 */
[----:B------:R-:W-:-:S07]  /*0b40*/  MOV R8, 0xb60 ;  /* 0x00000b6000087802 */ /* 0x000fce0000000f00 */
[----:B------:R-:W-:Y:S05]  /*0b50*/  CALL.REL.NOINC `($__internal_2_$__cuda_sm3x_div_rn_noftz_f32_slowpath) ;  /* 0x0000000c00787944 */ /* 0x000fea0003c00000 */
.L_x_37:
[----:B------:R-:W-:Y:S05]  /*0b60*/  BSYNC.RECONVERGENT B3 ;  /* 0x0000000000037941 */ /* 0x000fea0003800200 */
.L_x_36:
[----:B------:R-:W-:Y:S01]  /*0b70*/  IMAD.MOV.U32 R7, RZ, RZ, 0x3f3504f3 ;  /* 0x3f3504f3ff077424 */ /* 0x000fe200078e00ff */
[----:B------:R-:W0:Y:S01]  /*0b80*/  FCHK P0, R0, -1.4142135381698608398 ;  /* 0xbfb504f300007902 */ /* 0x000e220000000000 */
[----:B------:R-:W-:Y:S01]  /*0b90*/  IMAD.MOV.U32 R4, RZ, RZ, 0x3fb504f3 ;  /* 0x3fb504f3ff047424 */ /* 0x000fe200078e00ff */
[----:B------:R-:W-:Y:S01]  /*0ba0*/  BSSY.RECONVERGENT B3, `(.L_x_38) ;  /* 0x000000d000037945 */ /* 0x000fe20003800200 */
[----:B------:R-:W-:Y:S02]  /*0bb0*/  FADD R6, R2, R3 ;  /* 0x0000000302067221 */ /* 0x000fe40000000000 */
[----:B------:R-:W-:-:S04]  /*0bc0*/  FFMA R4, -R7, R4, 1 ;  /* 0x3f80000007047423 */ /* 0x000fc80000000104 */
[----:B------:R-:W-:-:S04]  /*0bd0*/  FFMA R7, R4, -R7, -0.70710676908493041992 ;  /* 0xbf3504f304077423 */ /* 0x000fc80000000807 */
[----:B------:R-:W-:-:S04]  /*0be0*/  FFMA R4, R0, R7, RZ ;  /* 0x0000000700047223 */ /* 0x000fc800000000ff */
[----:B------:R-:W-:-:S04]  /*0bf0*/  FFMA R8, R4, 1.4142135381698608398, R0 ;  /* 0x3fb504f304087823 */ /* 0x000fc80000000000 */
[----:B------:R-:W-:Y:S01]  /*0c00*/  FFMA R7, R7, R8, R4 ;  /* 0x0000000807077223 */ /* 0x000fe20000000004 */
[----:B0-----:R-:W-:Y:S06]  /*0c10*/  @!P0 BRA `(.L_x_39) ;  /* 0x0000000000148947 */ /* 0x001fec0003800000 */
[----:B------:R-:W-:Y:S01]  /*0c20*/  MOV R3, R0 ;  /* 0x0000000000037202 */ /* 0x000fe20000000f00 */
[----:B------:R-:W-:Y:S01]  /*0c30*/  IMAD.MOV.U32 R4, RZ, RZ, -0x404afb0d ;  /* 0xbfb504f3ff047424 */ /* 0x000fe200078e00ff */
[----:B------:R-:W-:-:S07]  /*0c40*/  MOV R8, 0xc60 ;  /* 0x00000c6000087802 */ /* 0x000fce0000000f00 */
[----:B------:R-:W-:Y:S05]  /*0c50*/  CALL.REL.NOINC `($__internal_2_$__cuda_sm3x_div_rn_noftz_f32_slowpath) ;  /* 0x0000000c00387944 */ /* 0x000fea0003c00000 */
[----:B------:R-:W-:-:S07]  /*0c60*/  IMAD.MOV.U32 R7, RZ, RZ, R3 ;  /* 0x000000ffff077224 */ /* 0x000fce00078e0003 */
.L_x_39:
[----:B------:R-:W-:Y:S05]  /*0c70*/  BSYNC.RECONVERGENT B3 ;  /* 0x0000000000037941 */ /* 0x000fea0003800200 */
.L_x_38:
[----:B------:R-:W-:Y:S05]  /*0c80*/  BRA `(.L_x_28) ;  /* 0x0000000400c87947 */ /* 0x000fea0003800000 */
.L_x_25:
[----:B------:R-:W-:-:S13]  /*0c90*/  ISETP.NE.AND P0, PT, R7, 0x2, PT ;  /* 0x000000020700780c */ /* 0x000fda0003f05270 */
[----:B------:R-:W-:Y:S05]  /*0ca0*/  @!P0 BRA `(.L_x_40) ;  /* 0x0000000400208947 */ /* 0x000fea0003800000 */
[----:B------:R-:W-:-:S13]  /*0cb0*/  ISETP.NE.AND P0, PT, R9, 0x2, PT ;  /* 0x000000020900780c */ /* 0x000fda0003f05270 */
[----:B------:R-:W-:Y:S05]  /*0cc0*/  @!P0 BRA `(.L_x_41) ;  /* 0x0000000000908947 */ /* 0x000fea0003800000 */
[----:B------:R-:W-:Y:S01]  /*0cd0*/  ISETP.NE.AND P0, PT, R9, RZ, PT ;  /* 0x000000ff0900720c */ /* 0x000fe20003f05270 */
        /* <DEDUP_REMOVED lines=16> */
.L_x_43:
[----:B------:R-:W-:Y:S05]  /*0de0*/  BSYNC.RECONVERGENT B3 ;  /* 0x0000000000037941 */ /* 0x000fea0003800200 */
.L_x_42:
[----:B------:R-:W-:Y:S02]  /*0df0*/  HFMA2 R7, -RZ, RZ, 1.9267578125, 7.5519084930419921875e-05 ;  /* 0x3fb504f3ff077431 */ /* 0x000fe400000001ff */
[----:B------:R-:W-:Y:S01]  /*0e00*/  IMAD.MOV.U32 R4, RZ, RZ, 0x3f3504f3 ;  /* 0x3f3504f3ff047424 */ /* 0x000fe200078e00ff */
[----:B------:R-:W0:Y:S01]  /*0e10*/  FCHK P0, R2, -1.4142135381698608398 ;  /* 0xbfb504f302007902 */ /* 0x000e220000000000 */
[----:B------:R-:W-:Y:S01]  /*0e20*/  BSSY.RECONVERGENT B3, `(.L_x_44) ;  /* 0x000000d000037945 */ /* 0x000fe20003800200 */
[----:B------:R-:W-:Y:S01]  /*0e30*/  FADD R6, R0, R3 ;  /* 0x0000000300067221 */ /* 0x000fe20000000000 */
[----:B------:R-:W-:-:S04]  /*0e40*/  FFMA R7, -R4, R7, 1 ;  /* 0x3f80000004077423 */ /* 0x000fc80000000107 */
[----:B------:R-:W-:-:S04]  /*0e50*/  FFMA R8, R7, -R4, -0.70710676908493041992 ;  /* 0xbf3504f307087423 */ /* 0x000fc80000000804 */
[----:B------:R-:W-:-:S04]  /*0e60*/  FFMA R7, R2, R8, RZ ;  /* 0x0000000802077223 */ /* 0x000fc800000000ff */
[----:B------:R-:W-:-:S04]  /*0e70*/  FFMA R4, R7, 1.4142135381698608398, R2 ;  /* 0x3fb504f307047823 */ /* 0x000fc80000000002 */
[----:B------:R-:W-:Y:S01]  /*0e80*/  FFMA R7, R8, R4, R7 ;  /* 0x0000000408077223 */ /* 0x000fe20000000007 */
[----:B0-----:R-:W-:Y:S06]  /*0e90*/  @!P0 BRA `(.L_x_45) ;  /* 0x0000000000148947 */ /* 0x001fec0003800000 */
[----:B------:R-:W-:Y:S01]  /*0ea0*/  IMAD.MOV.U32 R3, RZ, RZ, R2 ;  /* 0x000000ffff037224 */ /* 0x000fe200078e0002 */
[----:B------:R-:W-:Y:S01]  /*0eb0*/  MOV R8, 0xee0 ;  /* 0x00000ee000087802 */ /* 0x000fe20000000f00 */
[----:B------:R-:W-:-:S07]  /*0ec0*/  IMAD.MOV.U32 R4, RZ, RZ, -0x404afb0d ;  /* 0xbfb504f3ff047424 */ /* 0x000fce00078e00ff */
[----:B------:R-:W-:Y:S05]  /*0ed0*/  CALL.REL.NOINC `($__internal_2_$__cuda_sm3x_div_rn_noftz_f32_slowpath) ;  /* 0x0000000800987944 */ /* 0x000fea0003c00000 */
[----:B------:R-:W-:-:S07]  /*0ee0*/  MOV R7, R3 ;  /* 0x0000000300077202 */ /* 0x000fce0000000f00 */
.L_x_45:
[----:B------:R-:W-:Y:S05]  /*0ef0*/  BSYNC.RECONVERGENT B3 ;  /* 0x0000000000037941 */ /* 0x000fea0003800200 */
.L_x_44:
[----:B------:R-:W-:Y:S05]  /*0f00*/  BRA `(.L_x_28) ;  /* 0x0000000400287947 */ /* 0x000fea0003800000 */
.L_x_41:
        /* <DEDUP_REMOVED lines=14> */
[----:B------:R-:W-:-:S07]  /*0ff0*/  MOV R6, R3 ;  /* 0x0000000300067202 */ /* 0x000fce0000000f00 */
.L_x_47:
[----:B------:R-:W-:Y:S05]  /*1000*/  BSYNC.RECONVERGENT B3 ;  /* 0x0000000000037941 */ /* 0x000fea0003800200 */
.L_x_46:
[----:B------:R-:W-:Y:S02]  /*1010*/  HFMA2 R4, -RZ, RZ, 1.9267578125, 7.5519084930419921875e-05 ;  /* 0x3fb504f3ff047431 */ /* 0x000fe400000001ff */
[----:B------:R-:W-:Y:S01]  /*1020*/  IMAD.MOV.U32 R3, RZ, RZ, 0x3f3504f3 ;  /* 0x3f3504f3ff037424 */ /* 0x000fe200078e00ff */
[----:B------:R-:W0:Y:S01]  /*1030*/  FCHK P0, R2, -1.4142135381698608398 ;  /* 0xbfb504f302007902 */ /* 0x000e220000000000 */
[----:B------:R-:W-:Y:S02]  /*1040*/  BSSY.RECONVERGENT B3, `(.L_x_48) ;  /* 0x000000c000037945 */ /* 0x000fe40003800200 */
[----:B------:R-:W-:-:S04]  /*1050*/  FFMA R4, -R3, R4, 1 ;  /* 0x3f80000003047423 */ /* 0x000fc80000000104 */
[----:B------:R-:W-:-:S04]  /*1060*/  FFMA R3, R4, -R3, -0.70710676908493041992 ;  /* 0xbf3504f304037423 */ /* 0x000fc80000000803 */
[----:B------:R-:W-:-:S04]  /*1070*/  FFMA R7, R2, R3, RZ ;  /* 0x0000000302077223 */ /* 0x000fc800000000ff */
[----:B------:R-:W-:-:S04]  /*1080*/  FFMA R4, R7, 1.4142135381698608398, R2 ;  /* 0x3fb504f307047823 */ /* 0x000fc80000000002 */
[----:B------:R-:W-:Y:S01]  /*1090*/  FFMA R7, R3, R4, R7 ;  /* 0x0000000403077223 */ /* 0x000fe20000000007 */
[----:B0-----:R-:W-:Y:S06]  /*10a0*/  @!P0 BRA `(.L_x_49) ;  /* 0x0000000000148947 */ /* 0x001fec0003800000 */
[----:B------:R-:W-:Y:S01]  /*10b0*/  IMAD.MOV.U32 R3, RZ, RZ, R2 ;  /* 0x000000ffff037224 */ /* 0x000fe200078e0002 */
[----:B------:R-:W-:Y:S02]  /*10c0*/  MOV R4, 0xbfb504f3 ;  /* 0xbfb504f300047802 */ /* 0x000fe40000000f00 */
[----:B------:R-:W-:-:S07]  /*10d0*/  MOV R8, 0x10f0 ;  /* 0x000010f000087802 */ /* 0x000fce0000000f00 */
[----:B------:R-:W-:Y:S05]  /*10e0*/  CALL.REL.NOINC `($__internal_2_$__cuda_sm3x_div_rn_noftz_f32_slowpath) ;  /* 0x0000000800147944 */ /* 0x000fea0003c00000 */
[----:B------:R-:W-:-:S07]  /*10f0*/  IMAD.MOV.U32 R7, RZ, RZ, R3 ;  /* 0x000000ffff077224 */ /* 0x000fce00078e0003 */
.L_x_49:
[----:B------:R-:W-:Y:S05]  /*1100*/  BSYNC.RECONVERGENT B3 ;  /* 0x0000000000037941 */ /* 0x000fea0003800200 */
.L_x_48:
[----:B------:R-:W-:Y:S01]  /*1110*/  FADD R7, -R0, R7 ;  /* 0x0000000700077221 */ /* 0x000fe20000000100 */
[----:B------:R-:W-:Y:S06]  /*1120*/  BRA `(.L_x_28) ;  /* 0x0000000000a07947 */ /* 0x000fec0003800000 */
.L_x_40:
[----:B------:R-:W-:-:S13]  /*1130*/  ISETP.NE.AND P0, PT, R9, 0x3, PT ;  /* 0x000000030900780c */ /* 0x000fda0003f05270 */
[----:B------:R-:W-:Y:S05]  /*1140*/  @!P0 BRA `(.L_x_50) ;  /* 0x0000000000548947 */ /* 0x000fea0003800000 */
[----:B------:R-:W-:Y:S02]  /*1150*/  ISETP.NE.AND P0, PT, R9, 0x1, PT ;  /* 0x000000010900780c */ /* 0x000fe40003f05270 */
[----:B------:R-:W-:-:S11]  /*1160*/  MOV R7, RZ ;  /* 0x000000ff00077202 */ /* 0x000fd60000000f00 */
[----:B------:R-:W-:Y:S05]  /*1170*/  @P0 BRA `(.L_x_28) ;  /* 0x00000000008c0947 */ /* 0x000fea0003800000 */
[----:B------:R-:W-:Y:S02]  /*1180*/  HFMA2 R4, -RZ, RZ, 1.9267578125, 7.5519084930419921875e-05 ;  /* 0x3fb504f3ff047431 */ /* 0x000fe400000001ff */
        /* <DEDUP_REMOVED lines=13> */
[----:B------:R-:W-:-:S07]  /*1260*/  IMAD.MOV.U32 R6, RZ, RZ, R3 ;  /* 0x000000ffff067224 */ /* 0x000fce00078e0003 */
.L_x_52:
[----:B------:R-:W-:Y:S05]  /*1270*/  BSYNC.RECONVERGENT B3 ;  /* 0x0000000000037941 */ /* 0x000fea0003800200 */
.L_x_51:
[----:B------:R-:W-:Y:S01]  /*1280*/  FADD R7, R2, R6 ;  /* 0x0000000602077221 */ /* 0x000fe20000000000 */
[----:B------:R-:W-:Y:S06]  /*1290*/  BRA `(.L_x_28) ;  /* 0x0000000000447947 */ /* 0x000fec0003800000 */
.L_x_50:
        /* <DEDUP_REMOVED lines=15> */
.L_x_54:
[----:B------:R-:W-:Y:S05]  /*1390*/  BSYNC.RECONVERGENT B3 ;  /* 0x0000000000037941 */ /* 0x000fea0003800200 */
.L_x_53:
[----:B------:R-:W-:-:S07]  /*13a0*/  FADD R7, -R2, -R6 ;  /* 0x8000000602077221 */ /* 0x000fce0000000100 */
.L_x_28:
[----:B------:R-:W-:Y:S05]  /*13b0*/  BSYNC.RECONVERGENT B0 ;  /* 0x0000000000007941 */ /* 0x000fea0003800200 */
.L_x_24:
[----:B------:R-:W-:Y:S01]  /*13c0*/  FMUL R3, R7, R7 ;  /* 0x0000000707037220 */ /* 0x000fe20000400000 */
[----:B------:R-:W-:Y:S03]  /*13d0*/  BSSY.RECONVERGENT B0, `(.L_x_55) ;  /* 0x000000d000007945 */ /* 0x000fe60003800200 */
[----:B------:R-:W-:-:S04]  /*13e0*/  FFMA R0, R6, R6, R3 ;  /* 0x0000000606007223 */ /* 0x000fc80000000003 */
[----:B------:R-:W-:Y:S01]  /*13f0*/  VIADD R2, R0, 0xf3000000 ;  /* 0xf300000000027836 */ /* 0x000fe20000000000 */
[----:B------:R0:W1:Y:S04]  /*1400*/  MUFU.RSQ R3, R0 ;  /* 0x0000000000037308 */ /* 0x0000680000001400 */
[----:B------:R-:W-:-:S13]  /*1410*/  ISETP.GT.U32.AND P0, PT, R2, 0x727fffff, PT ;  /* 0x727fffff0200780c */ /* 0x000fda0003f04070 */
[----:B01----:R-:W-:Y:S05]  /*1420*/  @!P0 BRA `(.L_x_56) ;  /* 0x00000000000c8947 */ /* 0x003fea0003800000 */
[----:B------:R-:W-:-:S07]  /*1430*/  MOV R12, 0x1450 ;  /* 0x00001450000c7802 */ /* 0x000fce0000000f00 */
[----:B------:R-:W-:Y:S05]  /*1440*/  CALL.REL.NOINC `($__internal_1_$__cuda_sm20_sqrt_rn_f32_slowpath) ;  /* 0x0000000000e07944 */ /* 0x000fea0003c00000 */
[----:B------:R-:W-:Y:S05]  /*1450*/  BRA `(.L_x_57) ;  /* 0x0000000000107947 */ /* 0x000fea0003800000 */
.L_x_56:
[----:B------:R-:W-:Y:S01]  /*1460*/  FMUL.FTZ R11, R0, R3 ;  /* 0x00000003000b7220 */ /* 0x000fe20000410000 */
[----:B------:R-:W-:-:S03]  /*1470*/  FMUL.FTZ R2, R3, 0.5 ;  /* 0x3f00000003027820 */ /* 0x000fc60000410000 */
[----:B------:R-:W-:-:S04]  /*1480*/  FFMA R0, -R11, R11, R0 ;  /* 0x0000000b0b007223 */ /* 0x000fc80000000100 */
[----:B------:R-:W-:-:S07]  /*1490*/  FFMA R11, R0, R2, R11 ;  /* 0x00000002000b7223 */ /* 0x000fce000000000b */
.L_x_57:
[----:B------:R-:W-:Y:S05]  /*14a0*/  BSYNC.RECONVERGENT B0 ;  /* 0x0000000000007941 */ /* 0x000fea0003800200 */
.L_x_55:
[----:B------:R-:W0:Y:S01]  /*14b0*/  LDC.64 R8, c[0x0][0x390] ;  /* 0x0000e400ff087b82 */ /* 0x000e220000000a00 */
[CC--:B------:R-:W-:Y:S01]  /*14c0*/  FSETP.GT.AND P2, PT, |R6|.reuse, |R7|.reuse, PT ;  /* 0x400000070600720b */ /* 0x0c0fe20003f44200 */
[----:B------:R-:W-:Y:S03]  /*14d0*/  BSSY.RECONVERGENT B0, `(.L_x_58) ;  /* 0x0000010000007945 */ /* 0x000fe60003800200 */
[----:B------:R-:W-:Y:S02]  /*14e0*/  FSEL R4, |R6|, |R7|, P2 ;  /* 0x4000000706047208 */ /* 0x000fe40001000200 */
[----:B------:R-:W-:Y:S02]  /*14f0*/  FSEL R3, |R7|, |R6|, P2 ;  /* 0x4000000607037208 */ /* 0x000fe40001000200 */
[----:B------:R-:W1:Y:S08]  /*1500*/  MUFU.RCP R13, R4 ;  /* 0x00000004000d7308 */ /* 0x000e700000001000 */
[----:B------:R-:W2:Y:S01]  /*1510*/  FCHK P0, R3, R4 ;  /* 0x0000000403007302 */ /* 0x000ea20000000000 */
[----:B0-----:R-:W-:-:S04]  /*1520*/  IMAD.WIDE R8, R5, 0x4, R8 ;  /* 0x0000000405087825 */ /* 0x001fc800078e0208 */
[----:B-1----:R-:W-:Y:S01]  /*1530*/  FFMA R0, -R4, R13, 1 ;  /* 0x3f80000004007423 */ /* 0x002fe2000000010d */
[----:B------:R0:W-:Y:S03]  /*1540*/  STG.E desc[UR4][R8.64], R11 ;  /* 0x0000000b08007986 */ /* 0x0001e6000c101904 */
[----:B------:R-:W-:-:S04]  /*1550*/  FFMA R0, R13, R0, R13 ;  /* 0x000000000d007223 */ /* 0x000fc8000000000d */
[----:B------:R-:W-:-:S04]  /*1560*/  FFMA R13, R3, R0, RZ ;  /* 0x00000000030d7223 */ /* 0x000fc800000000ff */
[----:B------:R-:W-:-:S04]  /*1570*/  FFMA R2, -R4, R13, R3 ;  /* 0x0000000d04027223 */ /* 0x000fc80000000103 */
[----:B------:R-:W-:Y:S01]  /*1580*/  FFMA R0, R0, R2, R13 ;  /* 0x0000000200007223 */ /* 0x000fe2000000000d */
[----:B0-2---:R-:W-:Y:S06]  /*1590*/  @!P0 BRA `(.L_x_59) ;  /* 0x00000000000c8947 */ /* 0x005fec0003800000 */
[----:B------:R-:W-:-:S07]  /*15a0*/  MOV R8, 0x15c0 ;  /* 0x000015c000087802 */ /* 0x000fce0000000f00 */
[----:B------:R-:W-:Y:S05]  /*15b0*/  CALL.REL.NOINC `($__internal_2_$__cuda_sm3x_div_rn_noftz_f32_slowpath) ;  /* 0x0000000000e07944 */ /* 0x000fea0003c00000 */
[----:B------:R-:W-:-:S07]  /*15c0*/  MOV R0, R3 ;  /* 0x0000000300007202 */ /* 0x000fce0000000f00 */
.L_x_59:
[----:B------:R-:W-:Y:S05]  /*15d0*/  BSYNC.RECONVERGENT B0 ;  /* 0x0000000000007941 */ /* 0x000fea0003800200 */
.L_x_58:
[----:B------:R-:W-:Y:S02]  /*15e0*/  IMAD.MOV.U32 R3, RZ, RZ, 0x3b33710b ;  /* 0x3b33710bff037424 */ /* 0x000fe400078e00ff */
[----:B------:R-:W-:Y:S01]  /*15f0*/  FMUL R2, R0, R0 ;  /* 0x0000000000027220 */ /* 0x000fe20000400000 */
[----:B------:R-:W-:Y:S01]  /*1600*/  HFMA2 R11, -RZ, RZ, 1.857421875, -1409 ;  /* 0x3f6ee581ff0b7431 */ /* 0x000fe200000001ff */
[C---:B------:R-:W-:Y:S02]  /*1610*/  ISETP.GE.AND P0, PT, R7.reuse, RZ, PT ;  /* 0x000000ff0700720c */ /* 0x040fe40003f06270 */
[----:B------:R-:W-:Y:S01]  /*1620*/  FFMA R3, R2, R3, -0.015681877732276916504 ;  /* 0xbc80774802037423 */ /* 0x000fe20000000003 */
[C---:B------:R-:W-:Y:S01]  /*1630*/  FSETP.NEU.AND P3, PT, |R7|.reuse, |R6|, PT ;  /* 0x400000060700720b */ /* 0x040fe20003f6d200 */
[----:B------:R-:W-:Y:S01]  /*1640*/  FADD R7, |R7|, |R6| ;  /* 0x4000000607077221 */ /* 0x000fe20000000200 */
[----:B------:R-:W-:Y:S01]  /*1650*/  FSETP.NEU.AND P1, PT, R4, RZ, PT ;  /* 0x000000ff0400720b */ /* 0x000fe20003f2d000 */
[----:B------:R-:W-:Y:S01]  /*1660*/  FFMA R3, R2, R3, 0.042200751602649688721 ;  /* 0x3d2cdab202037423 */ /* 0x000fe20000000003 */
[----:B------:R-:W-:-:S03]  /*1670*/  FSEL R8, R11, 1.8663789033889770508, P2 ;  /* 0x3feee5810b087808 */ /* 0x000fc60001000000 */
[----:B------:R-:W-:-:S04]  /*1680*/  FFMA R3, R2, R3, -0.074792981147766113281 ;  /* 0xbd992d1002037423 */ /* 0x000fc80000000003 */
[----:B------:R-:W-:-:S04]  /*1690*/  FFMA R3, R2, R3, 0.10640415549278259277 ;  /* 0x3dd9ea6c02037423 */ /* 0x000fc80000000003 */
[----:B------:R-:W-:-:S04]  /*16a0*/  FFMA R3, R2, R3, -0.14207722246646881104 ;  /* 0xbe117cb102037423 */ /* 0x000fc80000000003 */
[----:B------:R-:W-:-:S04]  /*16b0*/  FFMA R3, R2, R3, 0.19993925094604492188 ;  /* 0x3e4cbce002037423 */ /* 0x000fc80000000003 */
[----:B------:R-:W-:-:S04]  /*16c0*/  FFMA R3, R2, R3, -0.33333197236061096191 ;  /* 0xbeaaaa7d02037423 */ /* 0x000fc80000000003 */
[----:B------:R-:W-:-:S04]  /*16d0*/  FMUL R3, R2, R3 ;  /* 0x0000000302037220 */ /* 0x000fc80000400000 */
[----:B------:R-:W-:Y:S02]  /*16e0*/  FFMA R0, R3, R0, R0 ;  /* 0x0000000003007223 */ /* 0x000fe40000000000 */
[----:B------:R-:W0:Y:S02]  /*16f0*/  LDC.64 R2, c[0x0][0x398] ;  /* 0x0000e600ff027b82 */ /* 0x000e240000000a00 */
[----:B------:R-:W-:-:S05]  /*1700*/  FFMA R9, R11, 1.6832555532455444336, -R0 ;  /* 0x3fd774eb0b097823 */ /* 0x000fca0000000800 */
[-C--:B------:R-:W-:Y:S02]  /*1710*/  FSEL R11, R9, R0.reuse, P2 ;  /* 0x00000000090b7208 */ /* 0x080fe40001000000 */
[----:B------:R-:W-:Y:S01]  /*1720*/  FSEL R9, R0, -R0, P2 ;  /* 0x8000000000097208 */ /* 0x000fe20001000000 */
[----:B------:R-:W-:-:S04]  /*1730*/  IMAD.MOV.U32 R0, RZ, RZ, 0x4016cbe4 ;  /* 0x4016cbe4ff007424 */ /* 0x000fc800078e00ff */
[----:B------:R-:W-:Y:S01]  /*1740*/  @!P0 FFMA R11, R8, 1.6832555532455444336, R9 ;  /* 0x3fd774eb080b8823 */ /* 0x000fe20000000009 */
[----:B------:R-:W-:Y:S02]  /*1750*/  @!P3 FSEL R11, R0, 0.78539818525314331055, !P0 ;  /* 0x3f490fdb000bb808 */ /* 0x000fe40004000000 */
[----:B------:R-:W-:Y:S02]  /*1760*/  @!P1 FSEL R11, RZ, 3.1415927410125732422, P0 ;  /* 0x40490fdbff0b9808 */ /* 0x000fe40000000000 */
[----:B------:R-:W-:Y:S02]  /*1770*/  FSETP.NAN.AND P0, PT, R7, R7, PT ;  /* 0x000000070700720b */ /* 0x000fe40003f08000 */
[----:B------:R-:W-:Y:S01]  /*1780*/  LOP3.LUT R6, R11, 0x80000000, R6, 0xb8, !PT ;  /* 0x800000000b067812 */ /* 0x000fe200078eb806 */
[----:B0-----:R-:W-:-:S03]  /*1790*/  IMAD.WIDE R2, R5, 0x4, R2 ;  /* 0x0000000405027825 */ /* 0x001fc600078e0202 */
[----:B------:R-:W-:-:S05]  /*17a0*/  FSEL R7, R7, R6, P0 ;  /* 0x0000000607077208 */ /* 0x000fca0000000000 */
[----:B------:R-:W-:Y:S01]  /*17b0*/  STG.E desc[UR4][R2.64], R7 ;  /* 0x0000000702007986 */ /* 0x000fe2000c101904 */
[----:B------:R-:W-:Y:S05]  /*17c0*/  EXIT ;  /* 0x000000000000794d */ /* 0x000fea0003800000 */
        .weak           $__internal_1_$__cuda_sm20_sqrt_rn_f32_slowpath
        .type           $__internal_1_$__cuda_sm20_sqrt_rn_f32_slowpath,@function
        .size           $__internal_1_$__cuda_sm20_sqrt_rn_f32_slowpath,($__internal_2_$__cuda_sm3x_div_rn_noftz_f32_slowpath - $__internal_1_$__cuda_sm20_sqrt_rn_f32_slowpath)
$__internal_1_$__cuda_sm20_sqrt_rn_f32_slowpath:
[----:B------:R-:W-:-:S13]  /*17d0*/  LOP3.LUT P0, RZ, R0, 0x7fffffff, RZ, 0xc0, !PT ;  /* 0x7fffffff00ff7812 */ /* 0x000fda000780c0ff */
[----:B------:R-:W-:Y:S01]  /*17e0*/  @!P0 MOV R2, R0 ;  /* 0x0000000000028202 */ /* 0x000fe20000000f00 */
[----:B------:R-:W-:Y:S06]  /*17f0*/  @!P0 BRA `(.L_x_60) ;  /* 0x0000000000408947 */ /* 0x000fec0003800000 */
[----:B------:R-:W-:-:S13]  /*1800*/  FSETP.GEU.FTZ.AND P0, PT, R0, RZ, PT ;  /* 0x000000ff0000720b */ /* 0x000fda0003f1e000 */
[----:B------:R-:W-:Y:S01]  /*1810*/  @!P0 IMAD.MOV.U32 R2, RZ, RZ, 0x7fffffff ;  /* 0x7fffffffff028424 */ /* 0x000fe200078e00ff */
[----:B------:R-:W-:Y:S06]  /*1820*/  @!P0 BRA `(.L_x_60) ;  /* 0x0000000000348947 */ /* 0x000fec0003800000 */
[----:B------:R-:W-:-:S13]  /*1830*/  FSETP.GTU.FTZ.AND P0, PT, |R0|, +INF , PT ;  /* 0x7f8000000000780b */ /* 0x000fda0003f1c200 */
[----:B------:R-:W-:Y:S01]  /*1840*/  @P0 FADD.FTZ R2, R0, 1 ;  /* 0x3f80000000020421 */ /* 0x000fe20000010000 */
[----:B------:R-:W-:Y:S06]  /*1850*/  @P0 BRA `(.L_x_60) ;  /* 0x0000000000280947 */ /* 0x000fec0003800000 */
[----:B------:R-:W-:-:S13]  /*1860*/  FSETP.NEU.FTZ.AND P0, PT, |R0|, +INF , PT ;  /* 0x7f8000000000780b */ /* 0x000fda0003f1d200 */
[----:B------:R-:W-:-:S04]  /*1870*/  @P0 FFMA R3, R0, 1.84467440737095516160e+19, RZ ;  /* 0x5f80000000030823 */ /* 0x000fc800000000ff */
[----:B------:R-:W0:Y:S02]  /*1880*/  @P0 MUFU.RSQ R2, R3 ;  /* 0x0000000300020308 */ /* 0x000e240000001400 */
[----:B0-----:R-:W-:Y:S01]  /*1890*/  @P0 FMUL.FTZ R4, R3, R2 ;  /* 0x0000000203040220 */ /* 0x001fe20000410000 */
[----:B------:R-:W-:Y:S01]  /*18a0*/  @P0 FMUL.FTZ R10, R2, 0.5 ;  /* 0x3f000000020a0820 */ /* 0x000fe20000410000 */
[----:B------:R-:W-:Y:S02]  /*18b0*/  @!P0 MOV R2, R0 ;  /* 0x0000000000028202 */ /* 0x000fe40000000f00 */
[----:B------:R-:W-:-:S04]  /*18c0*/  @P0 FADD.FTZ R8, -R4, -RZ ;  /* 0x800000ff04080221 */ /* 0x000fc80000010100 */
[----:B------:R-:W-:-:S04]  /*18d0*/  @P0 FFMA R9, R4, R8, R3 ;  /* 0x0000000804090223 */ /* 0x000fc80000000003 */
[----:B------:R-:W-:-:S04]  /*18e0*/  @P0 FFMA R9, R9, R10, R4 ;  /* 0x0000000a09090223 */ /* 0x000fc80000000004 */
[----:B------:R-:W-:-:S07]  /*18f0*/  @P0 FMUL.FTZ R2, R9, 2.3283064365386962891e-10 ;  /* 0x2f80000009020820 */ /* 0x000fce0000410000 */
.L_x_60:
[----:B------:R-:W-:Y:S01]  /*1900*/  IMAD.MOV.U32 R11, RZ, RZ, R2 ;  /* 0x000000ffff0b7224 */ /* 0x000fe200078e0002 */
[----:B------:R-:W-:Y:S01]  /*1910*/  MOV R2, R12 ;  /* 0x0000000c00027202 */ /* 0x000fe20000000f00 */
[----:B------:R-:W-:-:S04]  /*1920*/  IMAD.MOV.U32 R3, RZ, RZ, 0x0 ;  /* 0x00000000ff037424 */ /* 0x000fc800078e00ff */
[----:B------:R-:W-:Y:S05]  /*1930*/  RET.REL.NODEC R2 `(combineGaborEnergies) ;  /* 0xffffffe402b07950 */ /* 0x000fea0003c3ffff */
        .weak           $__internal_2_$__cuda_sm3x_div_rn_noftz_f32_slowpath
        .type           $__internal_2_$__cuda_sm3x_div_rn_noftz_f32_slowpath,@function
        .size           $__internal_2_$__cuda_sm3x_div_rn_noftz_f32_slowpath,(.L_x_108 - $__internal_2_$__cuda_sm3x_div_rn_noftz_f32_slowpath)
$__internal_2_$__cuda_sm3x_div_rn_noftz_f32_slowpath:
[----:B------:R-:W-:Y:S01]  /*1940*/  SHF.R.U32.HI R10, RZ, 0x17, R4 ;  /* 0x00000017ff0a7819 */ /* 0x000fe20000011604 */
[----:B------:R-:W-:Y:S01]  /*1950*/  BSSY.RECONVERGENT B1, `(.L_x_61) ;  /* 0x0000063000017945 */ /* 0x000fe20003800200 */
[----:B------:R-:W-:Y:S02]  /*1960*/  SHF.R.U32.HI R9, RZ, 0x17, R3 ;  /* 0x00000017ff097819 */ /* 0x000fe40000011603 */
[----:B------:R-:W-:Y:S02]  /*1970*/  LOP3.LUT R10, R10, 0xff, RZ, 0xc0, !PT ;  /* 0x000000ff0a0a7812 */ /* 0x000fe400078ec0ff */
[----:B------:R-:W-:Y:S02]  /*1980*/  LOP3.LUT R15, R9, 0xff, RZ, 0xc0, !PT ;  /* 0x000000ff090f7812 */ /* 0x000fe400078ec0ff */
[----:B------:R-:W-:Y:S02]  /*1990*/  IADD3 R13, PT, PT, R10, -0x1, RZ ;  /* 0xffffffff0a0d7810 */ /* 0x000fe40007ffe0ff */
[----:B------:R-:W-:Y:S01]  /*19a0*/  MOV R12, R4 ;  /* 0x00000004000c7202 */ /* 0x000fe20000000f00 */
[----:B------:R-:W-:Y:S01]  /*19b0*/  VIADD R11, R15, 0xffffffff ;  /* 0xffffffff0f0b7836 */ /* 0x000fe20000000000 */
[----:B------:R-:W-:-:S04]  /*19c0*/  ISETP.GT.U32.AND P0, PT, R13, 0xfd, PT ;  /* 0x000000fd0d00780c */ /* 0x000fc80003f04070 */
[----:B------:R-:W-:-:S13]  /*19d0*/  ISETP.GT.U32.OR P0, PT, R11, 0xfd, P0 ;  /* 0x000000fd0b00780c */ /* 0x000fda0000704470 */
[----:B------:R-:W-:Y:S01]  /*19e0*/  @!P0 IMAD.MOV.U32 R9, RZ, RZ, RZ ;  /* 0x000000ffff098224 */ /* 0x000fe200078e00ff */
[----:B------:R-:W-:Y:S06]  /*19f0*/  @!P0 BRA `(.L_x_62) ;  /* 0x00000000005c8947 */ /* 0x000fec0003800000 */
[----:B------:R-:W-:Y:S02]  /*1a00*/  FSETP.GTU.FTZ.AND P0, PT, |R3|, +INF , PT ;  /* 0x7f8000000300780b */ /* 0x000fe40003f1c200 */
[----:B------:R-:W-:-:S04]  /*1a10*/  FSETP.GTU.FTZ.AND P1, PT, |R4|, +INF , PT ;  /* 0x7f8000000400780b */ /* 0x000fc80003f3c200 */
[----:B------:R-:W-:-:S13]  /*1a20*/  PLOP3.LUT P0, PT, P0, P1, PT, 0xf8, 0x8f ;  /* 0x00000000008f781c */ /* 0x000fda0000703f70 */
[----:B------:R-:W-:Y:S05]  /*1a30*/  @P0 BRA `(.L_x_63) ;  /* 0x00000004004c0947 */ /* 0x000fea0003800000 */
[----:B------:R-:W-:-:S13]  /*1a40*/  LOP3.LUT P0, RZ, R12, 0x7fffffff, R3, 0xc8, !PT ;  /* 0x7fffffff0cff7812 */ /* 0x000fda000780c803 */
[----:B------:R-:W-:Y:S05]  /*1a50*/  @!P0 BRA `(.L_x_64) ;  /* 0x00000004003c8947 */ /* 0x000fea0003800000 */
[C---:B------:R-:W-:Y:S02]  /*1a60*/  FSETP.NEU.FTZ.AND P3, PT, |R3|.reuse, +INF , PT ;  /* 0x7f8000000300780b */ /* 0x040fe40003f7d200 */
[----:B------:R-:W-:Y:S02]  /*1a70*/  FSETP.NEU.FTZ.AND P1, PT, |R4|, +INF , PT ;  /* 0x7f8000000400780b */ /* 0x000fe40003f3d200 */
[----:B------:R-:W-:-:S11]  /*1a80*/  FSETP.NEU.FTZ.AND P0, PT, |R3|, +INF , PT ;  /* 0x7f8000000300780b */ /* 0x000fd60003f1d200 */
[----:B------:R-:W-:Y:S05]  /*1a90*/  @!P1 BRA !P3, `(.L_x_64) ;  /* 0x00000004002c9947 */ /* 0x000fea0005800000 */
[----:B------:R-:W-:-:S04]  /*1aa0*/  LOP3.LUT P3, RZ, R3, 0x7fffffff, RZ, 0xc0, !PT ;  /* 0x7fffffff03ff7812 */ /* 0x000fc8000786c0ff */
[----:B------:R-:W-:-:S13]  /*1ab0*/  PLOP3.LUT P1, PT, P1, P3, PT, 0x2f, 0xf2 ;  /* 0x0000000000f2781c */ /* 0x000fda0000f26577 */
[----:B------:R-:W-:Y:S05]  /*1ac0*/  @P1 BRA `(.L_x_65) ;  /* 0x0000000400181947 */ /* 0x000fea0003800000 */
[----:B------:R-:W-:-:S04]  /*1ad0*/  LOP3.LUT P1, RZ, R12, 0x7fffffff, RZ, 0xc0, !PT ;  /* 0x7fffffff0cff7812 */ /* 0x000fc8000782c0ff */
[----:B------:R-:W-:-:S13]  /*1ae0*/  PLOP3.LUT P0, PT, P0, P1, PT, 0x2f, 0xf2 ;  /* 0x0000000000f2781c */ /* 0x000fda0000702577 */
[----:B------:R-:W-:Y:S05]  /*1af0*/  @P0 BRA `(.L_x_66) ;  /* 0x0000000400000947 */ /* 0x000fea0003800000 */
[----:B------:R-:W-:Y:S02]  /*1b00*/  ISETP.GE.AND P0, PT, R11, RZ, PT ;  /* 0x000000ff0b00720c */ /* 0x000fe40003f06270 */
[----:B------:R-:W-:-:S11]  /*1b10*/  ISETP.GE.AND P1, PT, R13, RZ, PT ;  /* 0x000000ff0d00720c */ /* 0x000fd60003f26270 */
[----:B------:R-:W-:Y:S01]  /*1b20*/  @P0 MOV R9, RZ ;  /* 0x000000ff00090202 */ /* 0x000fe20000000f00 */
[----:B------:R-:W-:Y:S02]  /*1b30*/  @!P0 IMAD.MOV.U32 R9, RZ, RZ, -0x40 ;  /* 0xffffffc0ff098424 */ /* 0x000fe400078e00ff */
[----:B------:R-:W-:Y:S01]  /*1b40*/  @!P0 FFMA R3, R3, 1.84467440737095516160e+19, RZ ;  /* 0x5f80000003038823 */ /* 0x000fe200000000ff */
[----:B------:R-:W-:Y:S02]  /*1b50*/  @!P1 FFMA R12, R4, 1.84467440737095516160e+19, RZ ;  /* 0x5f800000040c9823 */ /* 0x000fe400000000ff */
[----:B------:R-:W-:-:S07]  /*1b60*/  @!P1 IADD3 R9, PT, PT, R9, 0x40, RZ ;  /* 0x0000004009099810 */ /* 0x000fce0007ffe0ff */
.L_x_62:
[----:B------:R-:W-:Y:S01]  /*1b70*/  LEA R11, R10, 0xc0800000, 0x17 ;  /* 0xc08000000a0b7811 */ /* 0x000fe200078eb8ff */
[----:B------:R-:W-:Y:S04]  /*1b80*/  BSSY.RECONVERGENT B2, `(.L_x_67) ;  /* 0x0000036000027945 */ /* 0x000fe80003800200 */
[----:B------:R-:W-:Y:S01]  /*1b90*/  IMAD.IADD R12, R12, 0x1, -R11 ;  /* 0x000000010c0c7824 */ /* 0x000fe200078e0a0b */
[----:B------:R-:W-:-:S03]  /*1ba0*/  IADD3 R11, PT, PT, R15, -0x7f, RZ ;  /* 0xffffff810f0b7810 */ /* 0x000fc60007ffe0ff */
[----:B------:R0:W1:Y:S01]  /*1bb0*/  MUFU.RCP R13, R12 ;  /* 0x0000000c000d7308 */ /* 0x0000620000001000 */
[----:B------:R-:W-:Y:S01]  /*1bc0*/  FADD.FTZ R14, -R12, -RZ ;  /* 0x800000ff0c0e7221 */ /* 0x000fe20000010100 */
[C---:B------:R-:W-:Y:S01]  /*1bd0*/  IMAD R3, R11.reuse, -0x800000, R3 ;  /* 0xff8000000b037824 */ /* 0x040fe200078e0203 */
[----:B0-----:R-:W-:-:S05]  /*1be0*/  IADD3 R12, PT, PT, R11, 0x7f, -R10 ;  /* 0x0000007f0b0c7810 */ /* 0x001fca0007ffe80a */
[----:B------:R-:W-:Y:S02]  /*1bf0*/  IMAD.IADD R12, R12, 0x1, R9 ;  /* 0x000000010c0c7824 */ /* 0x000fe400078e0209 */
[----:B-1----:R-:W-:-:S04]  /*1c00*/  FFMA R16, R13, R14, 1 ;  /* 0x3f8000000d107423 */ /* 0x002fc8000000000e */
[----:B------:R-:W-:-:S04]  /*1c10*/  FFMA R18, R13, R16, R13 ;  /* 0x000000100d127223 */ /* 0x000fc8000000000d */
[----:B------:R-:W-:-:S04]  /*1c20*/  FFMA R13, R3, R18, RZ ;  /* 0x00000012030d7223 */ /* 0x000fc800000000ff */
[----:B------:R-:W-:-:S04]  /*1c30*/  FFMA R16, R14, R13, R3 ;  /* 0x0000000d0e107223 */ /* 0x000fc80000000003 */
[----:B------:R-:W-:-:S04]  /*1c40*/  FFMA R13, R18, R16, R13 ;  /* 0x00000010120d7223 */ /* 0x000fc8000000000d */
[----:B------:R-:W-:-:S04]  /*1c50*/  FFMA R14, R14, R13, R3 ;  /* 0x0000000d0e0e7223 */ /* 0x000fc80000000003 */
[----:B------:R-:W-:-:S05]  /*1c60*/  FFMA R3, R18, R14, R13 ;  /* 0x0000000e12037223 */ /* 0x000fca000000000d */
[----:B------:R-:W-:-:S04]  /*1c70*/  SHF.R.U32.HI R10, RZ, 0x17, R3 ;  /* 0x00000017ff0a7819 */ /* 0x000fc80000011603 */
[----:B------:R-:W-:-:S04]  /*1c80*/  LOP3.LUT R10, R10, 0xff, RZ, 0xc0, !PT ;  /* 0x000000ff0a0a7812 */ /* 0x000fc800078ec0ff */
[----:B------:R-:W-:-:S05]  /*1c90*/  IADD3 R15, PT, PT, R10, R12, RZ ;  /* 0x0000000c0a0f7210 */ /* 0x000fca0007ffe0ff */
[----:B------:R-:W-:-:S05]  /*1ca0*/  VIADD R9, R15, 0xffffffff ;  /* 0xffffffff0f097836 */ /* 0x000fca0000000000 */
[----:B------:R-:W-:-:S13]  /*1cb0*/  ISETP.GE.U32.AND P0, PT, R9, 0xfe, PT ;  /* 0x000000fe0900780c */ /* 0x000fda0003f06070 */
[----:B------:R-:W-:Y:S05]  /*1cc0*/  @!P0 BRA `(.L_x_68) ;  /* 0x0000000000808947 */ /* 0x000fea0003800000 */
[----:B------:R-:W-:-:S13]  /*1cd0*/  ISETP.GT.AND P0, PT, R15, 0xfe, PT ;  /* 0x000000fe0f00780c */ /* 0x000fda0003f04270 */
[----:B------:R-:W-:Y:S05]  /*1ce0*/  @P0 BRA `(.L_x_69) ;  /* 0x00000000006c0947 */ /* 0x000fea0003800000 */
[----:B------:R-:W-:-:S13]  /*1cf0*/  ISETP.GE.AND P0, PT, R15, 0x1, PT ;  /* 0x000000010f00780c */ /* 0x000fda0003f06270 */
[----:B------:R-:W-:Y:S05]  /*1d00*/  @P0 BRA `(.L_x_70) ;  /* 0x0000000000740947 */ /* 0x000fea0003800000 */
[----:B------:R-:W-:Y:S02]  /*1d10*/  ISETP.GE.AND P0, PT, R15, -0x18, PT ;  /* 0xffffffe80f00780c */ /* 0x000fe40003f06270 */
[----:B------:R-:W-:-:S11]  /*1d20*/  LOP3.LUT R3, R3, 0x80000000, RZ, 0xc0, !PT ;  /* 0x8000000003037812 */ /* 0x000fd600078ec0ff */
[----:B------:R-:W-:Y:S05]  /*1d30*/  @!P0 BRA `(.L_x_70) ;  /* 0x0000000000688947 */ /* 0x000fea0003800000 */
[CCC-:B------:R-:W-:Y:S01]  /*1d40*/  FFMA.RZ R9, R18.reuse, R14.reuse, R13.reuse ;  /* 0x0000000e12097223 */ /* 0x1c0fe2000000c00d */
[C---:B------:R-:W-:Y:S01]  /*1d50*/  IADD3 R12, PT, PT, R15.reuse, 0x20, RZ ;  /* 0x000000200f0c7810 */ /* 0x040fe20007ffe0ff */
[CCC-:B------:R-:W-:Y:S01]  /*1d60*/  FFMA.RM R10, R18.reuse, R14.reuse, R13.reuse ;  /* 0x0000000e120a7223 */ /* 0x1c0fe2000000400d */
[----:B------:R-:W-:Y:S02]  /*1d70*/  ISETP.NE.AND P3, PT, R15, RZ, PT ;  /* 0x000000ff0f00720c */ /* 0x000fe40003f65270 */
[----:B------:R-:W-:Y:S01]  /*1d80*/  LOP3.LUT R11, R9, 0x7fffff, RZ, 0xc0, !PT ;  /* 0x007fffff090b7812 */ /* 0x000fe200078ec0ff */
[----:B------:R-:W-:Y:S01]  /*1d90*/  FFMA.RP R9, R18, R14, R13 ;  /* 0x0000000e12097223 */ /* 0x000fe2000000800d */
[----:B------:R-:W-:Y:S01]  /*1da0*/  IMAD.MOV R13, RZ, RZ, -R15 ;  /* 0x000000ffff0d7224 */ /* 0x000fe200078e0a0f */
[----:B------:R-:W-:Y:S02]  /*1db0*/  ISETP.NE.AND P1, PT, R15, RZ, PT ;  /* 0x000000ff0f00720c */ /* 0x000fe40003f25270 */
[----:B------:R-:W-:-:S02]  /*1dc0*/  LOP3.LUT R11, R11, 0x800000, RZ, 0xfc, !PT ;  /* 0x008000000b0b7812 */ /* 0x000fc400078efcff */
[----:B------:R-:W-:Y:S02]  /*1dd0*/  FSETP.NEU.FTZ.AND P0, PT, R9, R10, PT ;  /* 0x0000000a0900720b */ /* 0x000fe40003f1d000 */
[----:B------:R-:W-:Y:S02]  /*1de0*/  SHF.L.U32 R12, R11, R12, RZ ;  /* 0x0000000c0b0c7219 */ /* 0x000fe400000006ff */
[----:B------:R-:W-:Y:S02]  /*1df0*/  SEL R10, R13, RZ, P3 ;  /* 0x000000ff0d0a7207 */ /* 0x000fe40001800000 */
[----:B------:R-:W-:Y:S02]  /*1e00*/  ISETP.NE.AND P1, PT, R12, RZ, P1 ;  /* 0x000000ff0c00720c */ /* 0x000fe40000f25270 */
[----:B------:R-:W-:Y:S02]  /*1e10*/  SHF.R.U32.HI R10, RZ, R10, R11 ;  /* 0x0000000aff0a7219 */ /* 0x000fe4000001160b */
[----:B------:R-:W-:-:S02]  /*1e20*/  PLOP3.LUT P0, PT, P0, P1, PT, 0xf8, 0x8f ;  /* 0x00000000008f781c */ /* 0x000fc40000703f70 */
[----:B------:R-:W-:Y:S02]  /*1e30*/  SHF.R.U32.HI R12, RZ, 0x1, R10 ;  /* 0x00000001ff0c7819 */ /* 0x000fe4000001160a */
[----:B------:R-:W-:-:S04]  /*1e40*/  SEL R9, RZ, 0x1, !P0 ;  /* 0x00000001ff097807 */ /* 0x000fc80004000000 */
[----:B------:R-:W-:-:S04]  /*1e50*/  LOP3.LUT R9, R9, 0x1, R12, 0xf8, !PT ;  /* 0x0000000109097812 */ /* 0x000fc800078ef80c */
[----:B------:R-:W-:-:S04]  /*1e60*/  LOP3.LUT R9, R9, R10, RZ, 0xc0, !PT ;  /* 0x0000000a09097212 */ /* 0x000fc800078ec0ff */
[----:B------:R-:W-:-:S04]  /*1e70*/  IADD3 R12, PT, PT, R12, R9, RZ ;  /* 0x000000090c0c7210 */ /* 0x000fc80007ffe0ff */
[----:B------:R-:W-:Y:S01]  /*1e80*/  LOP3.LUT R3, R12, R3, RZ, 0xfc, !PT ;  /* 0x000000030c037212 */ /* 0x000fe200078efcff */
[----:B------:R-:W-:Y:S06]  /*1e90*/  BRA `(.L_x_70) ;  /* 0x0000000000107947 */ /* 0x000fec0003800000 */
.L_x_69:
[----:B------:R-:W-:-:S04]  /*1ea0*/  LOP3.LUT R3, R3, 0x80000000, RZ, 0xc0, !PT ;  /* 0x8000000003037812 */ /* 0x000fc800078ec0ff */
[----:B------:R-:W-:Y:S01]  /*1eb0*/  LOP3.LUT R3, R3, 0x7f800000, RZ, 0xfc, !PT ;  /* 0x7f80000003037812 */ /* 0x000fe200078efcff */
[----:B------:R-:W-:Y:S06]  /*1ec0*/  BRA `(.L_x_70) ;  /* 0x0000000000047947 */ /* 0x000fec0003800000 */
.L_x_68:
[----:B------:R-:W-:-:S07]  /*1ed0*/  IMAD R3, R12, 0x800000, R3 ;  /* 0x008000000c037824 */ /* 0x000fce00078e0203 */
.L_x_70:
[----:B------:R-:W-:Y:S05]  /*1ee0*/  BSYNC.RECONVERGENT B2 ;  /* 0x0000000000027941 */ /* 0x000fea0003800200 */
.L_x_67:
[----:B------:R-:W-:Y:S05]  /*1ef0*/  BRA `(.L_x_71) ;  /* 0x0000000000207947 */ /* 0x000fea0003800000 */
.L_x_66:
[----:B------:R-:W-:-:S04]  /*1f00*/  LOP3.LUT R3, R12, 0x80000000, R3, 0x48, !PT ;  /* 0x800000000c037812 */ /* 0x000fc800078e4803 */
[----:B------:R-:W-:Y:S01]  /*1f10*/  LOP3.LUT R3, R3, 0x7f800000, RZ, 0xfc, !PT ;  /* 0x7f80000003037812 */ /* 0x000fe200078efcff */
[----:B------:R-:W-:Y:S06]  /*1f20*/  BRA `(.L_x_71) ;  /* 0x0000000000147947 */ /* 0x000fec0003800000 */
.L_x_65:
[----:B------:R-:W-:Y:S01]  /*1f30*/  LOP3.LUT R3, R12, 0x80000000, R3, 0x48, !PT ;  /* 0x800000000c037812 */ /* 0x000fe200078e4803 */
[----:B------:R-:W-:Y:S06]  /*1f40*/  BRA `(.L_x_71) ;  /* 0x00000000000c7947 */ /* 0x000fec0003800000 */
.L_x_64:
[----:B------:R-:W0:Y:S01]  /*1f50*/  MUFU.RSQ R3, -QNAN ;  /* 0xffc0000000037908 */ /* 0x000e220000001400 */
[----:B------:R-:W-:Y:S05]  /*1f60*/  BRA `(.L_x_71) ;  /* 0x0000000000047947 */ /* 0x000fea0003800000 */
.L_x_63:
[----:B------:R-:W-:-:S07]  /*1f70*/  FADD.FTZ R3, R3, R4 ;  /* 0x0000000403037221 */ /* 0x000fce0000010000 */
.L_x_71:
[----:B------:R-:W-:Y:S05]  /*1f80*/  BSYNC.RECONVERGENT B1 ;  /* 0x0000000000017941 */ /* 0x000fea0003800200 */
.L_x_61:
[----:B------:R-:W-:-:S04]  /*1f90*/  HFMA2 R9, -RZ, RZ, 0, 0 ;  /* 0x00000000ff097431 */ /* 0x000fc800000001ff */
[----:B0-----:R-:W-:Y:S05]  /*1fa0*/  RET.REL.NODEC R8 `(combineGaborEnergies) ;  /* 0xffffffe008147950 */ /* 0x001fea0003c3ffff */
.L_x_72:
        /* <DEDUP_REMOVED lines=13> */
.L_x_108:


//--------------------- .text.divideGaborEnergiesTensor --------------------------
	.section	.text.divideGaborEnergiesTensor,"ax",@progbits
	.align	128
        .global         divideGaborEnergiesTensor
        .type           divideGaborEnergiesTensor,@function
        .size           divideGaborEnergiesTensor,(.L_x_109 - divideGaborEnergiesTensor)
        .other          divideGaborEnergiesTensor,@"STO_CUDA_ENTRY STV_DEFAULT"
divideGaborEnergiesTensor:
.text.divideGaborEnergiesTensor:
[----:B------:R-:W-:Y:S01]  /*0000*/  LDC R1, c[0x0][0x37c] ;  /* 0x0000df00ff017b82 */ /* 0x000fe20000000800 */
[----:B------:R-:W0:Y:S01]  /*0010*/  S2R R3, SR_CTAID.X ;  /* 0x0000000000037919 */ /* 0x000e220000002500 */
[----:B------:R-:W1:Y:S01]  /*0020*/  LDCU UR4, c[0x0][0x390] ;  /* 0x00007200ff0477ac */ /* 0x000e620008000800 */
[----:B------:R-:W0:Y:S01]  /*0030*/  S2R R2, SR_TID.X ;  /* 0x0000000000027919 */ /* 0x000e220000002100 */
[----:B------:R-:W2:Y:S01]  /*0040*/  LDCU UR6, c[0x0][0x364] ;  /* 0x00006c80ff0677ac */ /* 0x000ea20008000800 */
[----:B------:R-:W2:Y:S01]  /*0050*/  S2R R0, SR_CTAID.Y ;  /* 0x0000000000007919 */ /* 0x000ea20000002600 */
[----:B------:R-:W0:Y:S01]  /*0060*/  LDCU UR7, c[0x0][0x360] ;  /* 0x00006c00ff0777ac */ /* 0x000e220008000800 */
[----:B------:R-:W2:Y:S01]  /*0070*/  S2R R5, SR_TID.Y ;  /* 0x0000000000057919 */ /* 0x000ea20000002200 */
[----:B------:R-:W3:Y:S01]  /*0080*/  LDCU.64 UR8, c[0x0][0x388] ;  /* 0x00007100ff0877ac */ /* 0x000ee20008000a00 */
[----:B-1----:R-:W-:Y:S01]  /*0090*/  USHF.R.S32.HI UR5, URZ, 0x1, UR4 ;  /* 0x00000001ff057899 */ /* 0x002fe20008011404 */
[----:B0-----:R-:W-:-:S05]  /*00a0*/  IMAD R3, R3, UR7, R2 ;  /* 0x0000000703037c24 */ /* 0x001fca000f8e0202 */
[----:B------:R-:W-:Y:S02]  /*00b0*/  VIADD R4, R3, UR5 ;  /* 0x0000000503047c36 */ /* 0x000fe40008000000 */
[----:B--2---:R-:W-:-:S03]  /*00c0*/  IMAD R0, R0, UR6, R5 ;  /* 0x0000000600007c24 */ /* 0x004fc6000f8e0205 */
[----:B---3--:R-:W-:Y:S01]  /*00d0*/  ISETP.GE.AND P0, PT, R4, UR9, PT ;  /* 0x0000000904007c0c */ /* 0x008fe2000bf06270 */
[C---:B------:R-:W-:Y:S01]  /*00e0*/  VIADD R2, R0.reuse, UR5 ;  /* 0x0000000500027c36 */ /* 0x040fe20008000000 */
[----:B------:R-:W-:-:S04]  /*00f0*/  VIMNMX R4, PT, PT, R0, R3, PT ;  /* 0x0000000300047248 */ /* 0x000fc80003fe0100 */
[----:B------:R-:W-:-:S04]  /*0100*/  ISETP.GE.OR P0, PT, R2, UR8, P0 ;  /* 0x0000000802007c0c */ /* 0x000fc80008706670 */
[----:B------:R-:W-:-:S13]  /*0110*/  ISETP.LT.OR P0, PT, R4, UR5, P0 ;  /* 0x0000000504007c0c */ /* 0x000fda0008701670 */
[----:B------:R-:W-:Y:S05]  /*0120*/  @P0 EXIT ;  /* 0x000000000000094d */ /* 0x000fea0003800000 */
[----:B------:R-:W0:Y:S01]  /*0130*/  LDC.64 R4, c[0x0][0x380] ;  /* 0x0000e000ff047b82 */ /* 0x000e220000000a00 */
[----:B------:R-:W-:Y:S01]  /*0140*/  ULOP3.LUT UR4, UR4, 0x3ffffffe, URZ, 0xc0, !UPT ;  /* 0x3ffffffe04047892 */ /* 0x000fe2000f8ec0ff */
[----:B------:R-:W-:Y:S01]  /*0150*/  VIADD R0, R0, -UR5 ;  /* 0x8000000500007c36 */ /* 0x000fe20008000000 */
[----:B------:R-:W1:Y:S01]  /*0160*/  LDCU.64 UR6, c[0x0][0x358] ;  /* 0x00006b00ff0677ac */ /* 0x000e620008000a00 */
[----:B------:R-:W-:Y:S01]  /*0170*/  VIADD R3, R3, -UR5 ;  /* 0x8000000503037c36 */ /* 0x000fe20008000000 */
[----:B------:R-:W-:-:S06]  /*0180*/  UIADD3 UR4, UPT, UPT, -UR4, UR9, URZ ;  /* 0x0000000904047290 */ /* 0x000fcc000fffe1ff */
[----:B------:R-:W-:-:S05]  /*0190*/  IMAD R0, R0, UR4, R3 ;  /* 0x0000000400007c24 */ /* 0x000fca000f8e0203 */
[----:B------:R-:W-:Y:S01]  /*01a0*/  SHF.L.U32 R3, R0, 0x2, RZ ;  /* 0x0000000200037819 */ /* 0x000fe200000006ff */
[----:B------:R-:W2:Y:S04]  /*01b0*/  LDCU UR4, c[0x0][0x394] ;  /* 0x00007280ff0477ac */ /* 0x000ea80008000800 */
[----:B0-----:R-:W-:-:S05]  /*01c0*/  IMAD.WIDE R4, R3, 0x4, R4 ;  /* 0x0000000403047825 */ /* 0x001fca00078e0204 */
[----:B-1----:R-:W3:Y:S01]  /*01d0*/  LDG.E R0, desc[UR6][R4.64] ;  /* 0x0000000604007981 */ /* 0x002ee2000c1e1900 */
[----:B------:R-:W-:Y:S01]  /*01e0*/  BSSY.RECONVERGENT B0, `(.L_x_73) ;  /* 0x000000d000007945 */ /* 0x000fe20003800200 */
[----:B--2---:R-:W-:-:S04]  /*01f0*/  I2FP.F32.S32 R3, UR4 ;  /* 0x0000000400037c45 */ /* 0x004fc80008201400 */
[----:B------:R-:W0:Y:S02]  /*0200*/  MUFU.RCP R2, R3 ;  /* 0x0000000300027308 */ /* 0x000e240000001000 */
[----:B0-----:R-:W-:-:S04]  /*0210*/  FFMA R7, -R3, R2, 1 ;  /* 0x3f80000003077423 */ /* 0x001fc80000000102 */
[----:B------:R-:W-:Y:S02]  /*0220*/  FFMA R7, R2, R7, R2 ;  /* 0x0000000702077223 */ /* 0x000fe40000000002 */
[----:B---3--:R-:W0:Y:S02]  /*0230*/  FCHK P0, R0, R3 ;  /* 0x0000000300007302 */ /* 0x008e240000000000 */
[----:B------:R-:W-:-:S04]  /*0240*/  FFMA R2, R0, R7, RZ ;  /* 0x0000000700027223 */ /* 0x000fc800000000ff */
[----:B------:R-:W-:-:S04]  /*0250*/  FFMA R6, -R3, R2, R0 ;  /* 0x0000000203067223 */ /* 0x000fc80000000100 */
[----:B------:R-:W-:Y:S01]  /*0260*/  FFMA R7, R7, R6, R2 ;  /* 0x0000000607077223 */ /* 0x000fe20000000002 */
[----:B0-----:R-:W-:Y:S06]  /*0270*/  @!P0 BRA `(.L_x_74) ;  /* 0x00000000000c8947 */ /* 0x001fec0003800000 */
[----:B------:R-:W-:-:S07]  /*0280*/  MOV R2, 0x2a0 ;  /* 0x000002a000027802 */ /* 0x000fce0000000f00 */
[----:B------:R-:W-:Y:S05]  /*0290*/  CALL.REL.NOINC `($__internal_3_$__cuda_sm3x_div_rn_noftz_f32_slowpath) ;  /* 0x0000000000c87944 */ /* 0x000fea0003c00000 */
[----:B------:R-:W-:-:S07]  /*02a0*/  IMAD.MOV.U32 R7, RZ, RZ, R9 ;  /* 0x000000ffff077224 */ /* 0x000fce00078e0009 */
.L_x_74:
[----:B------:R-:W-:Y:S05]  /*02b0*/  BSYNC.RECONVERGENT B0 ;  /* 0x0000000000007941 */ /* 0x000fea0003800200 */
.L_x_73:
[----:B------:R-:W2:Y:S01]  /*02c0*/  LDG.E R2, desc[UR6][R4.64+0x4] ;  /* 0x0000040604027981 */ /* 0x000ea2000c1e1900 */
[----:B------:R-:W0:Y:S01]  /*02d0*/  MUFU.RCP R0, R3 ;  /* 0x0000000300007308 */ /* 0x000e220000001000 */
[----:B------:R-:W-:Y:S02]  /*02e0*/  BSSY.RECONVERGENT B0, `(.L_x_75) ;  /* 0x000000c000007945 */ /* 0x000fe40003800200 */
[----:B------:R1:W-:Y:S01]  /*02f0*/  STG.E desc[UR6][R4.64], R7 ;  /* 0x0000000704007986 */ /* 0x0003e2000c101906 */
[----:B0-----:R-:W-:-:S04]  /*0300*/  FFMA R9, -R3, R0, 1 ;  /* 0x3f80000003097423 */ /* 0x001fc80000000100 */
[----:B------:R-:W-:Y:S01]  /*0310*/  FFMA R0, R0, R9, R0 ;  /* 0x0000000900007223 */ /* 0x000fe20000000000 */
[----:B--2---:R-:W0:Y:S03]  /*0320*/  FCHK P0, R2, R3 ;  /* 0x0000000302007302 */ /* 0x004e260000000000 */
[----:B------:R-:W-:-:S04]  /*0330*/  FFMA R9, R0, R2, RZ ;  /* 0x0000000200097223 */ /* 0x000fc800000000ff */
[----:B------:R-:W-:-:S04]  /*0340*/  FFMA R6, -R3, R9, R2 ;  /* 0x0000000903067223 */ /* 0x000fc80000000102 */
[----:B------:R-:W-:Y:S01]  /*0350*/  FFMA R9, R0, R6, R9 ;  /* 0x0000000600097223 */ /* 0x000fe20000000009 */
[----:B01----:R-:W-:Y:S06]  /*0360*/  @!P0 BRA `(.L_x_76) ;  /* 0x00000000000c8947 */ /* 0x003fec0003800000 */
[----:B------:R-:W-:Y:S01]  /*0370*/  IMAD.MOV.U32 R0, RZ, RZ, R2 ;  /* 0x000000ffff007224 */ /* 0x000fe200078e0002 */
[----:B------:R-:W-:-:S07]  /*0380*/  MOV R2, 0x3a0 ;  /* 0x000003a000027802 */ /* 0x000fce0000000f00 */
[----:B------:R-:W-:Y:S05]  /*0390*/  CALL.REL.NOINC `($__internal_3_$__cuda_sm3x_div_rn_noftz_f32_slowpath) ;  /* 0x0000000000887944 */ /* 0x000fea0003c00000 */
.L_x_76:
[----:B------:R-:W-:Y:S05]  /*03a0*/  BSYNC.RECONVERGENT B0 ;  /* 0x0000000000007941 */ /* 0x000fea0003800200 */
.L_x_75:
        /* <DEDUP_REMOVED lines=14> */
[----:B------:R-:W-:-:S07]  /*0490*/  MOV R7, R9 ;  /* 0x0000000900077202 */ /* 0x000fce0000000f00 */
.L_x_78:
[----:B------:R-:W-:Y:S05]  /*04a0*/  BSYNC.RECONVERGENT B0 ;  /* 0x0000000000007941 */ /* 0x000fea0003800200 */
.L_x_77:
        /* <DEDUP_REMOVED lines=14> */
.L_x_80:
[----:B------:R-:W-:Y:S05]  /*0590*/  BSYNC.RECONVERGENT B0 ;  /* 0x0000000000007941 */ /* 0x000fea0003800200 */
.L_x_79:
[----:B------:R-:W-:Y:S01]  /*05a0*/  STG.E desc[UR6][R4.64+0xc], R9 ;  /* 0x00000c0904007986 */ /* 0x000fe2000c101906 */
[----:B------:R-:W-:Y:S05]  /*05b0*/  EXIT ;  /* 0x000000000000794d */ /* 0x000fea0003800000 */
        .weak           $__internal_3_$__cuda_sm3x_div_rn_noftz_f32_slowpath
        .type           $__internal_3_$__cuda_sm3x_div_rn_noftz_f32_slowpath,@function
        .size           $__internal_3_$__cuda_sm3x_div_rn_noftz_f32_slowpath,(.L_x_109 - $__internal_3_$__cuda_sm3x_div_rn_noftz_f32_slowpath)
$__internal_3_$__cuda_sm3x_div_rn_noftz_f32_slowpath:
[----:B------:R-:W-:Y:S01]  /*05c0*/  SHF.R.U32.HI R7, RZ, 0x17, R3 ;  /* 0x00000017ff077819 */ /* 0x000fe20000011603 */
[----:B------:R-:W-:Y:S01]  /*05d0*/  BSSY.RECONVERGENT B1, `(.L_x_81) ;  /* 0x0000063000017945 */ /* 0x000fe20003800200 */
[----:B------:R-:W-:Y:S02]  /*05e0*/  SHF.R.U32.HI R6, RZ, 0x17, R0 ;  /* 0x00000017ff067819 */ /* 0x000fe40000011600 */
[----:B------:R-:W-:Y:S02]  /*05f0*/  LOP3.LUT R12, R7, 0xff, RZ, 0xc0, !PT ;  /* 0x000000ff070c7812 */ /* 0x000fe400078ec0ff */
[----:B------:R-:W-:Y:S02]  /*0600*/  LOP3.LUT R10, R6, 0xff, RZ, 0xc0, !PT ;  /* 0x000000ff060a7812 */ /* 0x000fe400078ec0ff */
[----:B------:R-:W-:Y:S01]  /*0610*/  MOV R7, R3 ;  /* 0x0000000300077202 */ /* 0x000fe20000000f00 */
[----:B------:R-:W-:Y:S02]  /*0620*/  VIADD R9, R12, 0xffffffff ;  /* 0xffffffff0c097836 */ /* 0x000fe40000000000 */
[----:B------:R-:W-:-:S03]  /*0630*/  VIADD R8, R10, 0xffffffff ;  /* 0xffffffff0a087836 */ /* 0x000fc60000000000 */
        /* <DEDUP_REMOVED lines=22> */
[----:B------:R-:W-:Y:S02]  /*07a0*/  @P0 IMAD.MOV.U32 R6, RZ, RZ, RZ ;  /* 0x000000ffff060224 */ /* 0x000fe400078e00ff */
[----:B------:R-:W-:Y:S01]  /*07b0*/  @!P0 FFMA R0, R0, 1.84467440737095516160e+19, RZ ;  /* 0x5f80000000008823 */ /* 0x000fe200000000ff */
[----:B------:R-:W-:Y:S02]  /*07c0*/  @!P0 IMAD.MOV.U32 R6, RZ, RZ, -0x40 ;  /* 0xffffffc0ff068424 */ /* 0x000fe400078e00ff */
[----:B------:R-:W-:-:S03]  /*07d0*/  @!P1 FFMA R7, R3, 1.84467440737095516160e+19, RZ ;  /* 0x5f80000003079823 */ /* 0x000fc600000000ff */
[----:B------:R-:W-:-:S07]  /*07e0*/  @!P1 IADD3 R6, PT, PT, R6, 0x40, RZ ;  /* 0x0000004006069810 */ /* 0x000fce0007ffe0ff */
.L_x_82:
[----:B------:R-:W-:Y:S01]  /*07f0*/  LEA R8, R12, 0xc0800000, 0x17 ;  /* 0xc08000000c087811 */ /* 0x000fe200078eb8ff */
[----:B------:R-:W-:Y:S04]  /*0800*/  BSSY.RECONVERGENT B2, `(.L_x_87) ;  /* 0x0000036000027945 */ /* 0x000fe80003800200 */
[----:B------:R-:W-:Y:S02]  /*0810*/  IMAD.IADD R8, R7, 0x1, -R8 ;  /* 0x0000000107087824 */ /* 0x000fe400078e0a08 */
[----:B------:R-:W-:Y:S02]  /*0820*/  VIADD R7, R10, 0xffffff81 ;  /* 0xffffff810a077836 */ /* 0x000fe40000000000 */
[----:B------:R-:W0:Y:S01]  /*0830*/  MUFU.RCP R9, R8 ;  /* 0x0000000800097308 */ /* 0x000e220000001000 */
[----:B------:R-:W-:Y:S01]  /*0840*/  FADD.FTZ R11, -R8, -RZ ;  /* 0x800000ff080b7221 */ /* 0x000fe20000010100 */
[----:B------:R-:W-:-:S03]  /*0850*/  IMAD R0, R7, -0x800000, R0 ;  /* 0xff80000007007824 */ /* 0x000fc600078e0200 */
[----:B0-----:R-:W-:-:S04]  /*0860*/  FFMA R10, R9, R11, 1 ;  /* 0x3f800000090a7423 */ /* 0x001fc8000000000b */
[----:B------:R-:W-:-:S04]  /*0870*/  FFMA R14, R9, R10, R9 ;  /* 0x0000000a090e7223 */ /* 0x000fc80000000009 */
[----:B------:R-:W-:-:S04]  /*0880*/  FFMA R9, R0, R14, RZ ;  /* 0x0000000e00097223 */ /* 0x000fc800000000ff */
[----:B------:R-:W-:-:S04]  /*0890*/  FFMA R10, R11, R9, R0 ;  /* 0x000000090b0a7223 */ /* 0x000fc80000000000 */
[----:B------:R-:W-:Y:S01]  /*08a0*/  FFMA R13, R14, R10, R9 ;  /* 0x0000000a0e0d7223 */ /* 0x000fe20000000009 */
[----:B------:R-:W-:-:S03]  /*08b0*/  IADD3 R9, PT, PT, R7, 0x7f, -R12 ;  /* 0x0000007f07097810 */ /* 0x000fc60007ffe80c */
[----:B------:R-:W-:Y:S02]  /*08c0*/  FFMA R10, R11, R13, R0 ;  /* 0x0000000d0b0a7223 */ /* 0x000fe40000000000 */
[----:B------:R-:W-:Y:S02]  /*08d0*/  IMAD.IADD R9, R9, 0x1, R6 ;  /* 0x0000000109097824 */ /* 0x000fe400078e0206 */
        /* <DEDUP_REMOVED lines=15> */
[C---:B------:R-:W-:Y:S02]  /*09d0*/  VIADD R9, R11.reuse, 0x20 ;  /* 0x000000200b097836 */ /* 0x040fe40000000000 */
[-CC-:B------:R-:W-:Y:S01]  /*09e0*/  FFMA.RM R7, R14, R10.reuse, R13.reuse ;  /* 0x0000000a0e077223 */ /* 0x180fe2000000400d */
[C---:B------:R-:W-:Y:S02]  /*09f0*/  ISETP.NE.AND P2, PT, R11.reuse, RZ, PT ;  /* 0x000000ff0b00720c */ /* 0x040fe40003f45270 */
        /* <DEDUP_REMOVED lines=18> */
.L_x_89:
[----:B------:R-:W-:-:S04]  /*0b20*/  LOP3.LUT R0, R0, 0x80000000, RZ, 0xc0, !PT ;  /* 0x8000000000007812 */ /* 0x000fc800078ec0ff */
[----:B------:R-:W-:Y:S01]  /*0b30*/  LOP3.LUT R0, R0, 0x7f800000, RZ, 0xfc, !PT ;  /* 0x7f80000000007812 */ /* 0x000fe200078efcff */
[----:B------:R-:W-:Y:S06]  /*0b40*/  BRA `(.L_x_90) ;  /* 0x0000000000047947 */ /* 0x000fec0003800000 */
.L_x_88:
[----:B------:R-:W-:-:S07]  /*0b50*/  IMAD R0, R9, 0x800000, R0 ;  /* 0x0080000009007824 */ /* 0x000fce00078e0200 */
.L_x_90:
[----:B------:R-:W-:Y:S05]  /*0b60*/  BSYNC.RECONVERGENT B2 ;  /* 0x0000000000027941 */ /* 0x000fea0003800200 */
.L_x_87:
[----:B------:R-:W-:Y:S05]  /*0b70*/  BRA `(.L_x_91) ;  /* 0x0000000000207947 */ /* 0x000fea0003800000 */
.L_x_86:
[----:B------:R-:W-:-:S04]  /*0b80*/  LOP3.LUT R0, R7, 0x80000000, R0, 0x48, !PT ;  /* 0x8000000007007812 */ /* 0x000fc800078e4800 */
[----:B------:R-:W-:Y:S01]  /*0b90*/  LOP3.LUT R0, R0, 0x7f800000, RZ, 0xfc, !PT ;  /* 0x7f80000000007812 */ /* 0x000fe200078efcff */
[----:B------:R-:W-:Y:S06]  /*0ba0*/  BRA `(.L_x_91) ;  /* 0x0000000000147947 */ /* 0x000fec0003800000 */
.L_x_85:
[----:B------:R-:W-:Y:S01]  /*0bb0*/  LOP3.LUT R0, R7, 0x80000000, R0, 0x48, !PT ;  /* 0x8000000007007812 */ /* 0x000fe200078e4800 */
[----:B------:R-:W-:Y:S06]  /*0bc0*/  BRA `(.L_x_91) ;  /* 0x00000000000c7947 */ /* 0x000fec0003800000 */
.L_x_84:
[----:B------:R-:W0:Y:S01]  /*0bd0*/  MUFU.RSQ R0, -QNAN ;  /* 0xffc0000000007908 */ /* 0x000e220000001400 */
[----:B------:R-:W-:Y:S05]  /*0be0*/  BRA `(.L_x_91) ;  /* 0x0000000000047947 */ /* 0x000fea0003800000 */
.L_x_83:
[----:B------:R-:W-:-:S07]  /*0bf0*/  FADD.FTZ R0, R0, R3 ;  /* 0x0000000300007221 */ /* 0x000fce0000010000 */
.L_x_91:
[----:B------:R-:W-:Y:S05]  /*0c00*/  BSYNC.RECONVERGENT B1 ;  /* 0x0000000000017941 */ /* 0x000fea0003800200 */
.L_x_81:
[----:B------:R-:W-:Y:S01]  /*0c10*/  MOV R6, R2 ;  /* 0x0000000200067202 */ /* 0x000fe20000000f00 */
[----:B------:R-:W-:Y:S02]  /*0c20*/  IMAD.MOV.U32 R7, RZ, RZ, 0x0 ;  /* 0x00000000ff077424 */ /* 0x000fe400078e00ff */
[----:B0-----:R-:W-:Y:S02]  /*0c30*/  IMAD.MOV.U32 R9, RZ, RZ, R0 ;  /* 0x000000ffff097224 */ /* 0x001fe400078e0000 */
[----:B------:R-:W-:Y:S05]  /*0c40*/  RET.REL.NODEC R6 `(divideGaborEnergiesTensor) ;  /* 0xfffffff006ec7950 */ /* 0x000fea0003c3ffff */
.L_x_92:
        /* <DEDUP_REMOVED lines=11> */
.L_x_109:


//--------------------- .text.addGaborFilterMagnitudeResponse --------------------------
	.section	.text.addGaborFilterMagnitudeResponse,"ax",@progbits
	.align	128
        .global         addGaborFilterMagnitudeResponse
        .type           addGaborFilterMagnitudeResponse,@function
        .size           addGaborFilterMagnitudeResponse,(.L_x_110 - addGaborFilterMagnitudeResponse)
        .other          addGaborFilterMagnitudeResponse,@"STO_CUDA_ENTRY STV_DEFAULT"
addGaborFilterMagnitudeResponse:
.text.addGaborFilterMagnitudeResponse:
[----:B------:R-:W-:Y:S01]  /*0000*/  LDC R1, c[0x0][0x37c] ;  /* 0x0000df00ff017b82 */ /* 0x000fe20000000800 */
[----:B------:R-:W0:Y:S01]  /*0010*/  S2R R9, SR_CTAID.X ;  /* 0x0000000000097919 */ /* 0x000e220000002500 */
[----:B------:R-:W1:Y:S01]  /*0020*/  LDCU UR5, c[0x0][0x364] ;  /* 0x00006c80ff0577ac */ /* 0x000e620008000800 */
[----:B------:R-:W0:Y:S01]  /*0030*/  S2R R2, SR_TID.X ;  /* 0x0000000000027919 */ /* 0x000e220000002100 */
[----:B------:R-:W2:Y:S01]  /*0040*/  LDCU UR12, c[0x0][0x3b0] ;  /* 0x00007600ff0c77ac */ /* 0x000ea20008000800 */
[----:B------:R-:W1:Y:S01]  /*0050*/  S2R R0, SR_CTAID.Y ;  /* 0x0000000000007919 */ /* 0x000e620000002600 */
[----:B------:R-:W0:Y:S01]  /*0060*/  LDCU UR6, c[0x0][0x360] ;  /* 0x00006c00ff0677ac */ /* 0x000e220008000800 */
[----:B------:R-:W1:Y:S01]  /*0070*/  S2R R3, SR_TID.Y ;  /* 0x0000000000037919 */ /* 0x000e620000002200 */
[----:B------:R-:W3:Y:S01]  /*0080*/  LDCU.64 UR14, c[0x0][0x398] ;  /* 0x00007300ff0e77ac */ /* 0x000ee20008000a00 */
[----:B--2---:R-:W-:Y:S01]  /*0090*/  USHF.R.S32.HI UR4, URZ, 0x1, UR12 ;  /* 0x00000001ff047899 */ /* 0x004fe2000801140c */
[----:B0-----:R-:W-:-:S02]  /*00a0*/  IMAD R9, R9, UR6, R2 ;  /* 0x0000000609097c24 */ /* 0x001fc4000f8e0202 */
[----:B-1----:R-:W-:-:S03]  /*00b0*/  IMAD R0, R0, UR5, R3 ;  /* 0x0000000500007c24 */ /* 0x002fc6000f8e0203 */
[----:B------:R-:W-:Y:S02]  /*00c0*/  IADD3 R3, PT, PT, R9, UR4, RZ ;  /* 0x0000000409037c10 */ /* 0x000fe4000fffe0ff */
[C---:B------:R-:W-:Y:S02]  /*00d0*/  IADD3 R2, PT, PT, R0.reuse, UR4, RZ ;  /* 0x0000000400027c10 */ /* 0x040fe4000fffe0ff */
[----:B---3--:R-:W-:Y:S02]  /*00e0*/  ISETP.GE.AND P0, PT, R3, UR15, PT ;  /* 0x0000000f03007c0c */ /* 0x008fe4000bf06270 */
[----:B------:R-:W-:Y:S02]  /*00f0*/  VIMNMX R3, PT, PT, R0, R9, PT ;  /* 0x0000000900037248 */ /* 0x000fe40003fe0100 */
[----:B------:R-:W-:-:S04]  /*0100*/  ISETP.GE.OR P0, PT, R2, UR14, P0 ;  /* 0x0000000e02007c0c */ /* 0x000fc80008706670 */
[----:B------:R-:W-:-:S13]  /*0110*/  ISETP.LT.OR P0, PT, R3, UR4, P0 ;  /* 0x0000000403007c0c */ /* 0x000fda0008701670 */
[----:B------:R-:W-:Y:S05]  /*0120*/  @P0 EXIT ;  /* 0x000000000000094d */ /* 0x000fea0003800000 */
[----:B------:R-:W-:Y:S01]  /*0130*/  UISETP.GE.AND UP0, UPT, UR12, 0x1, UPT ;  /* 0x000000010c00788c */ /* 0x000fe2000bf06270 */
[----:B------:R-:W-:Y:S02]  /*0140*/  IADD3 R0, PT, PT, R0, -UR4, RZ ;  /* 0x8000000400007c10 */ /* 0x000fe4000fffe0ff */
[----:B------:R-:W-:Y:S02]  /*0150*/  CS2R R20, SRZ ;  /* 0x0000000000147805 */ /* 0x000fe4000001ff00 */
[----:B------:R-:W-:Y:S01]  /*0160*/  IADD3 R9, PT, PT, R9, -UR4, RZ ;  /* 0x8000000409097c10 */ /* 0x000fe2000fffe0ff */
[----:B------:R-:W0:Y:S03]  /*0170*/  LDCU.64 UR16, c[0x0][0x358] ;  /* 0x00006b00ff1077ac */ /* 0x000e260008000a00 */
[----:B------:R-:W-:Y:S05]  /*0180*/  BRA.U !UP0, `(.L_x_93) ;  /* 0x00000009089c7547 */ /* 0x000fea000b800000 */
[----:B------:R-:W1:Y:S01]  /*0190*/  LDCU.128 UR4, c[0x0][0x3a0] ;  /* 0x00007400ff0477ac */ /* 0x000e620008000c00 */
[----:B------:R-:W-:Y:S01]  /*01a0*/  IMAD R10, R0, UR15, R9 ;  /* 0x0000000f000a7c24 */ /* 0x000fe2000f8e0209 */
[----:B------:R-:W-:Y:S01]  /*01b0*/  CS2R R20, SRZ ;  /* 0x0000000000147805 */ /* 0x000fe2000001ff00 */
[----:B------:R-:W-:Y:S02]  /*01c0*/  ULOP3.LUT UR14, UR12, 0x7, URZ, 0xc0, !UPT ;  /* 0x000000070c0e7892 */ /* 0x000fe4000f8ec0ff */
[----:B-1----:R-:W-:Y:S02]  /*01d0*/  UIADD3 UR10, UP0, UPT, UR4, 0x10, URZ ;  /* 0x00000010040a7890 */ /* 0x002fe4000ff1e0ff */
[----:B------:R-:W-:Y:S02]  /*01e0*/  ULOP3.LUT UR4, UR12, 0x7ffffff8, URZ, 0xc0, !UPT ;  /* 0x7ffffff80c047892 */ /* 0x000fe4000f8ec0ff */
[----:B------:R-:W-:Y:S02]  /*01f0*/  UIADD3 UR8, UP1, UPT, UR6, 0x10, URZ ;  /* 0x0000001006087890 */ /* 0x000fe4000ff3e0ff */
[----:B------:R-:W-:-:S02]  /*0200*/  UIADD3.X UR11, UPT, UPT, URZ, UR5, URZ, UP0, !UPT ;  /* 0x00000005ff0b7290 */ /* 0x000fc400087fe4ff */
[----:B------:R-:W-:Y:S02]  /*0210*/  UIADD3 UR13, UPT, UPT, -UR4, URZ, URZ ;  /* 0x000000ff040d7290 */ /* 0x000fe4000fffe1ff */
[----:B------:R-:W-:Y:S02]  /*0220*/  UIADD3.X UR9, UPT, UPT, URZ, UR7, URZ, UP1, !UPT ;  /* 0x00000007ff097290 */ /* 0x000fe40008ffe4ff */
[----:B------:R-:W-:Y:S01]  /*0230*/  ULOP3.LUT UR6, UR12, 0x3, URZ, 0xc0, !UPT ;  /* 0x000000030c067892 */ /* 0x000fe2000f8ec0ff */
[----:B------:R-:W-:Y:S01]  /*0240*/  UMOV UR4, URZ ;  /* 0x000000ff00047c82 */ /* 0x000fe20008000000 */
[----:B------:R-:W-:-:S10]  /*0250*/  UMOV UR5, URZ ;  /* 0x000000ff00057c82 */ /* 0x000fd40008000000 */
.L_x_99:
[----:B------:R-:W1:Y:S01]  /*0260*/  LDCU UR12, c[0x0][0x3b0] ;  /* 0x00007600ff0c77ac */ /* 0x000e620008000800 */
[----:B------:R-:W-:Y:S02]  /*0270*/  MOV R11, UR5 ;  /* 0x00000005000b7c02 */ /* 0x000fe40008000f00 */
[----:B------:R-:W-:Y:S01]  /*0280*/  MOV R8, R10 ;  /* 0x0000000a00087202 */ /* 0x000fe20000000f00 */
[----:B------:R-:W-:Y:S02]  /*0290*/  UIADD3 UR4, UPT, UPT, UR4, 0x1, URZ ;  /* 0x0000000104047890 */ /* 0x000fe4000fffe0ff */
[----:B------:R-:W-:Y:S02]  /*02a0*/  UISETP.NE.AND UP0, UPT, UR14, URZ, UPT ;  /* 0x000000ff0e00728c */ /* 0x000fe4000bf05270 */
[----:B-1----:R-:W-:Y:S02]  /*02b0*/  UISETP.GE.U32.AND UP2, UPT, UR12, 0x8, UPT ;  /* 0x000000080c00788c */ /* 0x002fe4000bf46070 */
[----:B------:R-:W-:-:S07]  /*02c0*/  UISETP.NE.AND UP1, UPT, UR4, UR12, UPT ;  /* 0x0000000c0400728c */ /* 0x000fce000bf25270 */
[----:B------:R-:W-:Y:S05]  /*02d0*/  BRA.U !UP2, `(.L_x_94) ;  /* 0x000000050a047547 */ /* 0x000fea000b800000 */
[----:B------:R-:W-:Y:S01]  /*02e0*/  MOV R11, UR5 ;  /* 0x00000005000b7c02 */ /* 0x000fe20008000f00 */
[----:B------:R-:W1:Y:S01]  /*02f0*/  LDCU.64 UR18, c[0x0][0x390] ;  /* 0x00007200ff1277ac */ /* 0x000e620008000a00 */
[----:B------:R-:W-:Y:S01]  /*0300*/  MOV R8, R10 ;  /* 0x0000000a00087202 */ /* 0x000fe20000000f00 */
[----:B------:R-:W-:-:S06]  /*0310*/  UMOV UR7, UR13 ;  /* 0x0000000d00077c82 */ /* 0x000fcc0008000000 */
.L_x_95:
[C---:B-1----:R-:W-:Y:S01]  /*0320*/  IADD3 R6, P0, PT, R8.reuse, UR18, RZ ;  /* 0x0000001208067c10 */ /* 0x042fe2000ff1e0ff */
[----:B------:R-:W-:Y:S01]  /*0330*/  IMAD.U32 R4, RZ, RZ, UR10 ;  /* 0x0000000aff047e24 */ /* 0x000fe2000f8e00ff */
[----:B------:R-:W-:Y:S02]  /*0340*/  MOV R5, UR11 ;  /* 0x0000000b00057c02 */ /* 0x000fe40008000f00 */
[----:B------:R-:W-:Y:S02]  /*0350*/  MOV R2, UR8 ;  /* 0x0000000800027c02 */ /* 0x000fe40008000f00 */
[----:B------:R-:W-:Y:S01]  /*0360*/  MOV R3, UR9 ;  /* 0x0000000900037c02 */ /* 0x000fe20008000f00 */
[----:B------:R-:W-:Y:S01]  /*0370*/  IMAD.WIDE R4, R11, 0x4, R4 ;  /* 0x000000040b047825 */ /* 0x000fe200078e0204 */
[----:B------:R-:W-:-:S03]  /*0380*/  LEA.HI.X.SX32 R7, R8, UR19, 0x1, P0 ;  /* 0x0000001308077c11 */ /* 0x000fc600080f0eff */
[----:B------:R-:W-:Y:S01]  /*0390*/  IMAD.WIDE R2, R11, 0x4, R2 ;  /* 0x000000040b027825 */ /* 0x000fe200078e0202 */
[----:B0-----:R-:W2:Y:S04]  /*03a0*/  LDG.E R27, desc[UR16][R4.64+-0x10] ;  /* 0xfffff010041b7981 */ /* 0x001ea8000c1e1900 */
[----:B------:R-:W3:Y:S04]  /*03b0*/  LDG.E.U8 R18, desc[UR16][R6.64] ;  /* 0x0000001006127981 */ /* 0x000ee8000c1e1100 */
[----:B------:R-:W4:Y:S04]  /*03c0*/  LDG.E.U8 R24, desc[UR16][R6.64+0x1] ;  /* 0x0000011006187981 */ /* 0x000f28000c1e1100 */
[----:B------:R-:W5:Y:S04]  /*03d0*/  LDG.E R26, desc[UR16][R2.64+-0x10] ;  /* 0xfffff010021a7981 */ /* 0x000f68000c1e1900 */
[----:B------:R-:W5:Y:S04]  /*03e0*/  LDG.E R22, desc[UR16][R4.64+-0xc] ;  /* 0xfffff41004167981 */ /* 0x000f68000c1e1900 */
[----:B------:R-:W5:Y:S04]  /*03f0*/  LDG.E R23, desc[UR16][R2.64+-0xc] ;  /* 0xfffff41002177981 */ /* 0x000f68000c1e1900 */
[----:B------:R-:W5:Y:S04]  /*0400*/  LDG.E.U8 R13, desc[UR16][R6.64+0x2] ;  /* 0x00000210060d7981 */ /* 0x000f68000c1e1100 */
[----:B------:R-:W5:Y:S04]  /*0410*/  LDG.E R19, desc[UR16][R4.64+-0x8] ;  /* 0xfffff81004137981 */ /* 0x000f68000c1e1900 */
[----:B------:R-:W5:Y:S04]  /*0420*/  LDG.E.U8 R16, desc[UR16][R6.64+0x3] ;  /* 0x0000031006107981 */ /* 0x000f68000c1e1100 */
[----:B------:R-:W5:Y:S04]  /*0430*/  LDG.E.U8 R15, desc[UR16][R6.64+0x4] ;  /* 0x00000410060f7981 */ /* 0x000f68000c1e1100 */
[----:B------:R-:W5:Y:S04]  /*0440*/  LDG.E.U8 R14, desc[UR16][R6.64+0x5] ;  /* 0x00000510060e7981 */ /* 0x000f68000c1e1100 */
[----:B------:R-:W5:Y:S04]  /*0450*/  LDG.E.U8 R12, desc[UR16][R6.64+0x6] ;  /* 0x00000610060c7981 */ /* 0x000f68000c1e1100 */
[----:B------:R-:W5:Y:S04]  /*0460*/  LDG.E.U8 R17, desc[UR16][R6.64+0x7] ;  /* 0x0000071006117981 */ /* 0x000f68000c1e1100 */
[----:B------:R-:W5:Y:S04]  /*0470*/  LDG.E R28, desc[UR16][R2.64+0x4] ;  /* 0x00000410021c7981 */ /* 0x000f68000c1e1900 */
[----:B------:R-:W5:Y:S04]  /*0480*/  LDG.E R29, desc[UR16][R2.64+0xc] ;  /* 0x00000c10021d7981 */ /* 0x000f68000c1e1900 */
[----:B------:R-:W5:Y:S04]  /*0490*/  LDG.E R7, desc[UR16][R4.64+0x4] ;  /* 0x0000041004077981 */ /* 0x000f68000c1e1900 */
[----:B------:R-:W5:Y:S01]  /*04a0*/  LDG.E R6, desc[UR16][R4.64+0x8] ;  /* 0x0000081004067981 */ /* 0x000f62000c1e1900 */
[----:B---3--:R-:W-:-:S03]  /*04b0*/  I2FP.F32.U32 R25, R18 ;  /* 0x0000001200197245 */ /* 0x008fc60000201000 */
[----:B------:R-:W3:Y:S01]  /*04c0*/  LDG.E R18, desc[UR16][R2.64+-0x8] ;  /* 0xfffff81002127981 */ /* 0x000ee2000c1e1900 */
[----:B----4-:R-:W-:Y:S01]  /*04d0*/  I2FP.F32.U32 R24, R24 ;  /* 0x0000001800187245 */ /* 0x010fe20000201000 */
[C---:B--2---:R-:W-:Y:S02]  /*04e0*/  FFMA R27, R25.reuse, R27, R20 ;  /* 0x0000001b191b7223 */ /* 0x044fe40000000014 */
[----:B------:R-:W2:Y:S01]  /*04f0*/  LDG.E R20, desc[UR16][R2.64+-0x4] ;  /* 0xfffffc1002147981 */ /* 0x000ea2000c1e1900 */
[----:B-----5:R-:W-:-:S03]  /*0500*/  FFMA R26, R25, R26, R21 ;  /* 0x0000001a191a7223 */ /* 0x020fc60000000015 */
[----:B------:R-:W4:Y:S01]  /*0510*/  LDG.E R21, desc[UR16][R4.64+-0x4] ;  /* 0xfffffc1004157981 */ /* 0x000f22000c1e1900 */
[----:B------:R-:W-:-:S03]  /*0520*/  FFMA R22, R24, R22, R27 ;  /* 0x0000001618167223 */ /* 0x000fc6000000001b */
[----:B------:R-:W5:Y:S01]  /*0530*/  LDG.E R27, desc[UR16][R2.64+0x8] ;  /* 0x00000810021b7981 */ /* 0x000f62000c1e1900 */
[----:B------:R-:W-:-:S03]  /*0540*/  FFMA R25, R24, R23, R26 ;  /* 0x0000001718197223 */ /* 0x000fc6000000001a */
[----:B------:R-:W5:Y:S04]  /*0550*/  LDG.E R24, desc[UR16][R4.64] ;  /* 0x0000001004187981 */ /* 0x000f68000c1e1900 */
[----:B------:R-:W5:Y:S04]  /*0560*/  LDG.E R23, desc[UR16][R2.64] ;  /* 0x0000001002177981 */ /* 0x000f68000c1e1900 */
[----:B------:R0:W5:Y:S01]  /*0570*/  LDG.E R26, desc[UR16][R4.64+0xc] ;  /* 0x00000c10041a7981 */ /* 0x000162000c1e1900 */
[----:B------:R-:W-:-:S05]  /*0580*/  I2FP.F32.U32 R13, R13 ;  /* 0x0000000d000d7245 */ /* 0x000fca0000201000 */
[----:B------:R-:W-:Y:S01]  /*0590*/  FFMA R22, R13, R19, R22 ;  /* 0x000000130d167223 */ /* 0x000fe20000000016 */
[----:B------:R-:W-:Y:S02]  /*05a0*/  I2FP.F32.U32 R19, R16 ;  /* 0x0000001000137245 */ /* 0x000fe40000201000 */
[----:B------:R-:W-:Y:S01]  /*05b0*/  I2FP.F32.U32 R16, R15 ;  /* 0x0000000f00107245 */ /* 0x000fe20000201000 */
[----:B------:R-:W-:Y:S01]  /*05c0*/  UIADD3 UR7, UPT, UPT, UR7, 0x8, URZ ;  /* 0x0000000807077890 */ /* 0x000fe2000fffe0ff */
[----:B0-----:R-:W-:-:S03]  /*05d0*/  I2FP.F32.U32 R5, R14 ;  /* 0x0000000e00057245 */ /* 0x001fc60000201000 */
[----:B------:R-:W-:Y:S01]  /*05e0*/  UISETP.NE.AND UP2, UPT, UR7, URZ, UPT ;  /* 0x000000ff0700728c */ /* 0x000fe2000bf45270 */
[----:B------:R-:W-:Y:S02]  /*05f0*/  I2FP.F32.U32 R12, R12 ;  /* 0x0000000c000c7245 */ /* 0x000fe40000201000 */
[----:B------:R-:W-:Y:S02]  /*0600*/  I2FP.F32.U32 R2, R17 ;  /* 0x0000001100027245 */ /* 0x000fe40000201000 */
[----:B------:R-:W-:Y:S02]  /*0610*/  IADD3 R8, PT, PT, R8, 0x8, RZ ;  /* 0x0000000808087810 */ /* 0x000fe40007ffe0ff */
[----:B------:R-:W-:Y:S01]  /*0620*/  IADD3 R11, PT, PT, R11, 0x8, RZ ;  /* 0x000000080b0b7810 */ /* 0x000fe20007ffe0ff */
[----:B---3--:R-:W-:-:S04]  /*0630*/  FFMA R25, R13, R18, R25 ;  /* 0x000000120d197223 */ /* 0x008fc80000000019 */
[C---:B--2---:R-:W-:Y:S01]  /*0640*/  FFMA R20, R19.reuse, R20, R25 ;  /* 0x0000001413147223 */ /* 0x044fe20000000019 */
[----:B----4-:R-:W-:-:S04]  /*0650*/  FFMA R21, R19, R21, R22 ;  /* 0x0000001513157223 */ /* 0x010fc80000000016 */
[C---:B-----5:R-:W-:Y:S01]  /*0660*/  FFMA R24, R16.reuse, R24, R21 ;  /* 0x0000001810187223 */ /* 0x060fe20000000015 */
[----:B------:R-:W-:-:S03]  /*0670*/  FFMA R23, R16, R23, R20 ;  /* 0x0000001710177223 */ /* 0x000fc60000000014 */
[C---:B------:R-:W-:Y:S01]  /*0680*/  FFMA R7, R5.reuse, R7, R24 ;  /* 0x0000000705077223 */ /* 0x040fe20000000018 */
[----:B------:R-:W-:-:S03]  /*0690*/  FFMA R28, R5, R28, R23 ;  /* 0x0000001c051c7223 */ /* 0x000fc60000000017 */
[C---:B------:R-:W-:Y:S01]  /*06a0*/  FFMA R7, R12.reuse, R6, R7 ;  /* 0x000000060c077223 */ /* 0x040fe20000000007 */
[----:B------:R-:W-:-:S03]  /*06b0*/  FFMA R28, R12, R27, R28 ;  /* 0x0000001b0c1c7223 */ /* 0x000fc6000000001c */
[C---:B------:R-:W-:Y:S01]  /*06c0*/  FFMA R20, R2.reuse, R26, R7 ;  /* 0x0000001a02147223 */ /* 0x040fe20000000007 */
[----:B------:R-:W-:Y:S01]  /*06d0*/  FFMA R21, R2, R29, R28 ;  /* 0x0000001d02157223 */ /* 0x000fe2000000001c */
[----:B------:R-:W-:Y:S06]  /*06e0*/  BRA.U UP2, `(.L_x_95) ;  /* 0xfffffffd020c7547 */ /* 0x000fec000b83ffff */
.L_x_94:
[----:B------:R-:W-:Y:S05]  /*06f0*/  BRA.U !UP0, `(.L_x_96) ;  /* 0x0000000508307547 */ /* 0x000fea000b800000 */
[----:B------:R-:W-:Y:S02]  /*0700*/  UIADD3 UR7, UPT, UPT, UR14, -0x1, URZ ;  /* 0xffffffff0e077890 */ /* 0x000fe4000fffe0ff */
[----:B------:R-:W-:Y:S02]  /*0710*/  UISETP.NE.AND UP2, UPT, UR6, URZ, UPT ;  /* 0x000000ff0600728c */ /* 0x000fe4000bf45270 */
[----:B------:R-:W-:-:S09]  /*0720*/  UISETP.GE.U32.AND UP0, UPT, UR7, 0x3, UPT ;  /* 0x000000030700788c */ /* 0x000fd2000bf06070 */
[----:B------:R-:W-:Y:S05]  /*0730*/  BRA.U !UP0, `(.L_x_97) ;  /* 0x0000000108847547 */ /* 0x000fea000b800000 */
[----:B------:R-:W1:Y:S01]  /*0740*/  LDCU.64 UR18, c[0x0][0x390] ;  /* 0x00007200ff1277ac */ /* 0x000e620008000a00 */
[----:B------:R-:W2:Y:S08]  /*0750*/  LDC.64 R4, c[0x0][0x3a0] ;  /* 0x0000e800ff047b82 */ /* 0x000eb00000000a00 */
[----:B------:R-:W3:Y:S01]  /*0760*/  LDC.64 R2, c[0x0][0x3a8] ;  /* 0x0000ea00ff027b82 */ /* 0x000ee20000000a00 */
[----:B-1----:R-:W-:-:S04]  /*0770*/  IADD3 R6, P0, PT, R8, UR18, RZ ;  /* 0x0000001208067c10 */ /* 0x002fc8000ff1e0ff */
[----:B------:R-:W-:Y:S01]  /*0780*/  LEA.HI.X.SX32 R7, R8, UR19, 0x1, P0 ;  /* 0x0000001308077c11 */ /* 0x000fe200080f0eff */
[----:B--2---:R-:W-:-:S04]  /*0790*/  IMAD.WIDE R4, R11, 0x4, R4 ;  /* 0x000000040b047825 */ /* 0x004fc800078e0204 */
[----:B0-----:R-:W2:Y:S04]  /*07a0*/  LDG.E.U8 R18, desc[UR16][R6.64] ;  /* 0x0000001006127981 */ /* 0x001ea8000c1e1100 */
[----:B------:R-:W4:Y:S01]  /*07b0*/  LDG.E.U8 R23, desc[UR16][R6.64+0x1] ;  /* 0x0000011006177981 */ /* 0x000f22000c1e1100 */
[----:B---3--:R-:W-:-:S03]  /*07c0*/  IMAD.WIDE R2, R11, 0x4, R2 ;  /* 0x000000040b027825 */ /* 0x008fc600078e0202 */
[----:B------:R-:W3:Y:S04]  /*07d0*/  LDG.E R22, desc[UR16][R4.64] ;  /* 0x0000001004167981 */ /* 0x000ee8000c1e1900 */
[----:B------:R-:W5:Y:S04]  /*07e0*/  LDG.E R24, desc[UR16][R2.64] ;  /* 0x0000001002187981 */ /* 0x000f68000c1e1900 */
[----:B------:R-:W5:Y:S04]  /*07f0*/  LDG.E.U8 R25, desc[UR16][R6.64+0x2] ;  /* 0x0000021006197981 */ /* 0x000f68000c1e1100 */
[----:B------:R-:W5:Y:S04]  /*0800*/  LDG.E R17, desc[UR16][R4.64+0x4] ;  /* 0x0000041004117981 */ /* 0x000f68000c1e1900 */
[----:B------:R-:W5:Y:S04]  /*0810*/  LDG.E R12, desc[UR16][R2.64+0x4] ;  /* 0x00000410020c7981 */ /* 0x000f68000c1e1900 */
[----:B------:R-:W5:Y:S04]  /*0820*/  LDG.E.U8 R16, desc[UR16][R6.64+0x3] ;  /* 0x0000031006107981 */ /* 0x000f68000c1e1100 */
[----:B------:R-:W5:Y:S04]  /*0830*/  LDG.E R15, desc[UR16][R4.64+0x8] ;  /* 0x00000810040f7981 */ /* 0x000f68000c1e1900 */
[----:B------:R-:W5:Y:S04]  /*0840*/  LDG.E R13, desc[UR16][R2.64+0x8] ;  /* 0x00000810020d7981 */ /* 0x000f68000c1e1900 */
[----:B------:R-:W5:Y:S04]  /*0850*/  LDG.E R14, desc[UR16][R4.64+0xc] ;  /* 0x00000c10040e7981 */ /* 0x000f68000c1e1900 */
[----:B------:R-:W5:Y:S01]  /*0860*/  LDG.E R27, desc[UR16][R2.64+0xc] ;  /* 0x00000c10021b7981 */ /* 0x000f62000c1e1900 */
[----:B------:R-:W-:Y:S01]  /*0870*/  VIADD R11, R11, 0x4 ;  /* 0x000000040b0b7836 */ /* 0x000fe20000000000 */
[----:B------:R-:W-:-:S02]  /*0880*/  IADD3 R8, PT, PT, R8, 0x4, RZ ;  /* 0x0000000408087810 */ /* 0x000fc40007ffe0ff */
[----:B--2---:R-:W-:Y:S02]  /*0890*/  I2FP.F32.U32 R19, R18 ;  /* 0x0000001200137245 */ /* 0x004fe40000201000 */
[----:B----4-:R-:W-:-:S03]  /*08a0*/  I2FP.F32.U32 R23, R23 ;  /* 0x0000001700177245 */ /* 0x010fc60000201000 */
[C---:B---3--:R-:W-:Y:S01]  /*08b0*/  FFMA R22, R19.reuse, R22, R20 ;  /* 0x0000001613167223 */ /* 0x048fe20000000014 */
[----:B-----5:R-:W-:Y:S01]  /*08c0*/  FFMA R19, R19, R24, R21 ;  /* 0x0000001813137223 */ /* 0x020fe20000000015 */
[----:B------:R-:W-:Y:S02]  /*08d0*/  I2FP.F32.U32 R25, R25 ;  /* 0x0000001900197245 */ /* 0x000fe40000201000 */
[C---:B------:R-:W-:Y:S01]  /*08e0*/  FFMA R22, R23.reuse, R17, R22 ;  /* 0x0000001117167223 */ /* 0x040fe20000000016 */
[----:B------:R-:W-:Y:S01]  /*08f0*/  FFMA R12, R23, R12, R19 ;  /* 0x0000000c170c7223 */ /* 0x000fe20000000013 */
[----:B------:R-:W-:Y:S02]  /*0900*/  I2FP.F32.U32 R16, R16 ;  /* 0x0000001000107245 */ /* 0x000fe40000201000 */
[C---:B------:R-:W-:Y:S01]  /*0910*/  FFMA R15, R25.reuse, R15, R22 ;  /* 0x0000000f190f7223 */ /* 0x040fe20000000016 */
[----:B------:R-:W-:-:S03]  /*0920*/  FFMA R12, R25, R13, R12 ;  /* 0x0000000d190c7223 */ /* 0x000fc6000000000c */
[C---:B------:R-:W-:Y:S01]  /*0930*/  FFMA R20, R16.reuse, R14, R15 ;  /* 0x0000000e10147223 */ /* 0x040fe2000000000f */
[----:B------:R-:W-:-:S07]  /*0940*/  FFMA R21, R16, R27, R12 ;  /* 0x0000001b10157223 */ /* 0x000fce000000000c */
.L_x_97:
[----:B------:R-:W-:Y:S05]  /*0950*/  BRA.U !UP2, `(.L_x_96) ;  /* 0x000000010a987547 */ /* 0x000fea000b800000 */
[----:B------:R-:W-:Y:S02]  /*0960*/  UISETP.NE.AND UP0, UPT, UR6, 0x1, UPT ;  /* 0x000000010600788c */ /* 0x000fe4000bf05270 */
[----:B------:R-:W-:-:S07]  /*0970*/  ULOP3.LUT UP2, URZ, UR12, 0x1, URZ, 0xc0, !UPT ;  /* 0x000000010cff7892 */ /* 0x000fce000f84c0ff */
        /* <DEDUP_REMOVED lines=12> */
[----:B------:R-:W5:Y:S04]  /*0a40*/  LDG.E R17, desc[UR16][R2.64+0x4] ;  /* 0x0000041002117981 */ /* 0x000f68000c1e1900 */
[----:B------:R-:W5:Y:S01]  /*0a50*/  LDG.E R19, desc[UR16][R4.64+0x4] ;  /* 0x0000041004137981 */ /* 0x000f62000c1e1900 */
[----:B------:R-:W-:-:S02]  /*0a60*/  IADD3 R11, PT, PT, R11, 0x2, RZ ;  /* 0x000000020b0b7810 */ /* 0x000fc40007ffe0ff */
[----:B------:R-:W-:Y:S02]  /*0a70*/  IADD3 R8, PT, PT, R8, 0x2, RZ ;  /* 0x0000000208087810 */ /* 0x000fe40007ffe0ff */
[----:B--2---:R-:W-:Y:S02]  /*0a80*/  I2FP.F32.U32 R13, R12 ;  /* 0x0000000c000d7245 */ /* 0x004fe40000201000 */
[----:B----4-:R-:W-:-:S03]  /*0a90*/  I2FP.F32.U32 R15, R15 ;  /* 0x0000000f000f7245 */ /* 0x010fc60000201000 */
[C---:B---3--:R-:W-:Y:S01]  /*0aa0*/  FFMA R14, R13.reuse, R14, R20 ;  /* 0x0000000e0d0e7223 */ /* 0x048fe20000000014 */
[----:B-----5:R-:W-:-:S03]  /*0ab0*/  FFMA R16, R13, R16, R21 ;  /* 0x000000100d107223 */ /* 0x020fc60000000015 */
[C---:B------:R-:W-:Y:S01]  /*0ac0*/  FFMA R20, R15.reuse, R17, R14 ;  /* 0x000000110f147223 */ /* 0x040fe2000000000e */
[----:B------:R-:W-:-:S07]  /*0ad0*/  FFMA R21, R15, R19, R16 ;  /* 0x000000130f157223 */ /* 0x000fce0000000010 */
.L_x_98:
        /* <DEDUP_REMOVED lines=8> */
[----:B------:R-:W4:Y:S01]  /*0b60*/  LDG.E R2, desc[UR16][R2.64] ;  /* 0x0000001002027981 */ /* 0x000f22000c1e1900 */
[----:B---3--:R-:W-:-:S06]  /*0b70*/  IMAD.WIDE R4, R11, 0x4, R4 ;  /* 0x000000040b047825 */ /* 0x008fcc00078e0204 */
[----:B------:R-:W3:Y:S01]  /*0b80*/  LDG.E R4, desc[UR16][R4.64] ;  /* 0x0000001004047981 */ /* 0x000ee2000c1e1900 */
[----:B--2---:R-:W-:-:S05]  /*0b90*/  I2FP.F32.U32 R11, R6 ;  /* 0x00000006000b7245 */ /* 0x004fca0000201000 */
[C---:B----4-:R-:W-:Y:S01]  /*0ba0*/  FFMA R20, R11.reuse, R2, R20 ;  /* 0x000000020b147223 */ /* 0x050fe20000000014 */
[----:B---3--:R-:W-:-:S07]  /*0bb0*/  FFMA R21, R11, R4, R21 ;  /* 0x000000040b157223 */ /* 0x008fce0000000015 */
.L_x_96:
[----:B------:R-:W1:Y:S01]  /*0bc0*/  LDCU UR15, c[0x0][0x39c] ;  /* 0x00007380ff0f77ac */ /* 0x000e620008000800 */
[----:B------:R-:W-:Y:S01]  /*0bd0*/  UIADD3 UR5, UPT, UPT, UR5, UR12, URZ ;  /* 0x0000000c05057290 */ /* 0x000fe2000fffe0ff */
[----:B-1----:R-:W-:Y:S01]  /*0be0*/  IADD3 R10, PT, PT, R10, UR15, RZ ;  /* 0x0000000f0a0a7c10 */ /* 0x002fe2000fffe0ff */
[----:B------:R-:W-:Y:S10]  /*0bf0*/  BRA.U UP1, `(.L_x_99) ;  /* 0xfffffff501987547 */ /* 0x000ff4000b83ffff */
.L_x_93:
[----:B------:R-:W-:Y:S01]  /*0c00*/  FMUL R21, R21, R21 ;  /* 0x0000001515157220 */ /* 0x000fe20000400000 */
[----:B------:R-:W-:Y:S01]  /*0c10*/  ULOP3.LUT UR4, UR12, 0x3ffffffe, URZ, 0xc0, !UPT ;  /* 0x3ffffffe0c047892 */ /* 0x000fe2000f8ec0ff */
[----:B------:R-:W-:Y:S02]  /*0c20*/  BSSY.RECONVERGENT B0, `(.L_x_100) ;  /* 0x000000f000007945 */ /* 0x000fe40003800200 */
[----:B------:R-:W-:Y:S01]  /*0c30*/  FFMA R20, R20, R20, R21 ;  /* 0x0000001414147223 */ /* 0x000fe20000000015 */
[----:B------:R-:W-:-:S03]  /*0c40*/  UIADD3 UR4, UPT, UPT, -UR4, UR15, URZ ;  /* 0x0000000f04047290 */ /* 0x000fc6000fffe1ff */
[----:B------:R1:W2:Y:S01]  /*0c50*/  MUFU.RSQ R3, R20 ;  /* 0x0000001400037308 */ /* 0x0002a20000001400 */
[----:B------:R-:W-:Y:S02]  /*0c60*/  IADD3 R2, PT, PT, R20, -0xd000000, RZ ;  /* 0xf300000014027810 */ /* 0x000fe40007ffe0ff */
[----:B------:R-:W-:Y:S02]  /*0c70*/  IMAD R9, R0, UR4, R9 ;  /* 0x0000000400097c24 */ /* 0x000fe4000f8e0209 */
[----:B------:R-:W-:-:S13]  /*0c80*/  ISETP.GT.U32.AND P0, PT, R2, 0x727fffff, PT ;  /* 0x727fffff0200780c */ /* 0x000fda0003f04070 */
[----:B-12---:R-:W-:Y:S05]  /*0c90*/  @!P0 BRA `(.L_x_101) ;  /* 0x00000000000c8947 */ /* 0x006fea0003800000 */
[----:B------:R-:W-:-:S07]  /*0ca0*/  MOV R7, 0xcc0 ;  /* 0x00000cc000077802 */ /* 0x000fce0000000f00 */
[----:B0-----:R-:W-:Y:S05]  /*0cb0*/  CALL.REL.NOINC `($__internal_4_$__cuda_sm20_sqrt_rn_f32_slowpath) ;  /* 0x0000000000307944 */ /* 0x001fea0003c00000 */
[----:B------:R-:W-:Y:S05]  /*0cc0*/  BRA `(.L_x_102) ;  /* 0x0000000000107947 */ /* 0x000fea0003800000 */
.L_x_101:
[----:B------:R-:W-:Y:S01]  /*0cd0*/  FMUL.FTZ R5, R20, R3 ;  /* 0x0000000314057220 */ /* 0x000fe20000410000 */
[----:B------:R-:W-:-:S03]  /*0ce0*/  FMUL.FTZ R2, R3, 0.5 ;  /* 0x3f00000003027820 */ /* 0x000fc60000410000 */
[----:B------:R-:W-:-:S04]  /*0cf0*/  FFMA R0, -R5, R5, R20 ;  /* 0x0000000505007223 */ /* 0x000fc80000000114 */
[----:B------:R-:W-:-:S07]  /*0d00*/  FFMA R5, R0, R2, R5 ;  /* 0x0000000200057223 */ /* 0x000fce0000000005 */
.L_x_102:
[----:B0-----:R-:W-:Y:S05]  /*0d10*/  BSYNC.RECONVERGENT B0 ;  /* 0x0000000000007941 */ /* 0x001fea0003800200 */
.L_x_100:
[----:B------:R-:W0:Y:S01]  /*0d20*/  LDC.64 R2, c[0x0][0x380] ;  /* 0x0000e000ff027b82 */ /* 0x000e220000000a00 */
[----:B------:R-:W1:Y:S02]  /*0d30*/  LDCU UR4, c[0x0][0x388] ;  /* 0x00007100ff0477ac */ /* 0x000e640008000800 */
[----:B-1----:R-:W-:-:S05]  /*0d40*/  LEA R9, R9, UR4, 0x2 ;  /* 0x0000000409097c11 */ /* 0x002fca000f8e10ff */
[----:B0-----:R-:W-:-:S05]  /*0d50*/  IMAD.WIDE R2, R9, 0x4, R2 ;  /* 0x0000000409027825 */ /* 0x001fca00078e0202 */
[----:B------:R-:W-:Y:S01]  /*0d60*/  STG.E desc[UR16][R2.64], R5 ;  /* 0x0000000502007986 */ /* 0x000fe2000c101910 */
[----:B------:R-:W-:Y:S05]  /*0d70*/  EXIT ;  /* 0x000000000000794d */ /* 0x000fea0003800000 */
        .weak           $__internal_4_$__cuda_sm20_sqrt_rn_f32_slowpath
        .type           $__internal_4_$__cuda_sm20_sqrt_rn_f32_slowpath,@function
        .size           $__internal_4_$__cuda_sm20_sqrt_rn_f32_slowpath,(.L_x_110 - $__internal_4_$__cuda_sm20_sqrt_rn_f32_slowpath)
$__internal_4_$__cuda_sm20_sqrt_rn_f32_slowpath:
[----:B------:R-:W-:-:S13]  /*0d80*/  LOP3.LUT P0, RZ, R20, 0x7fffffff, RZ, 0xc0, !PT ;  /* 0x7fffffff14ff7812 */ /* 0x000fda000780c0ff */
[----:B------:R-:W-:Y:S01]  /*0d90*/  @!P0 IMAD.MOV.U32 R2, RZ, RZ, R20 ;  /* 0x000000ffff028224 */ /* 0x000fe200078e0014 */
[----:B------:R-:W-:Y:S06]  /*0da0*/  @!P0 BRA `(.L_x_103) ;  /* 0x0000000000448947 */ /* 0x000fec0003800000 */
[----:B------:R-:W-:Y:S02]  /*0db0*/  FSETP.GEU.FTZ.AND P0, PT, R20, RZ, PT ;  /* 0x000000ff1400720b */ /* 0x000fe40003f1e000 */
[----:B------:R-:W-:-:S11]  /*0dc0*/  MOV R0, R20 ;  /* 0x0000001400007202 */ /* 0x000fd60000000f00 */
[----:B------:R-:W-:Y:S01]  /*0dd0*/  @!P0 MOV R2, 0x7fffffff ;  /* 0x7fffffff00028802 */ /* 0x000fe20000000f00 */
        /* <DEDUP_REMOVED lines=14> */
.L_x_103:
[----:B------:R-:W-:Y:S01]  /*0ec0*/  HFMA2 R3, -RZ, RZ, 0, 0 ;  /* 0x00000000ff037431 */ /* 0x000fe200000001ff */
[----:B------:R-:W-:Y:S02]  /*0ed0*/  MOV R5, R2 ;  /* 0x0000000200057202 */ /* 0x000fe40000000f00 */
[----:B------:R-:W-:-:S04]  /*0ee0*/  MOV R2, R7 ;  /* 0x0000000700027202 */ /* 0x000fc80000000f00 */
[----:B------:R-:W-:Y:S05]  /*0ef0*/  RET.REL.NODEC R2 `(addGaborFilterMagnitudeResponse) ;  /* 0xfffffff002407950 */ /* 0x000fea0003c3ffff */
.L_x_104:
        /* <DEDUP_REMOVED lines=16> */
.L_x_110:


//--------------------- .text.resetGaborEnergiesTensor --------------------------
	.section	.text.resetGaborEnergiesTensor,"ax",@progbits
	.align	128
        .global         resetGaborEnergiesTensor
        .type           resetGaborEnergiesTensor,@function
        .size           resetGaborEnergiesTensor,(.L_x_115 - resetGaborEnergiesTensor)
        .other          resetGaborEnergiesTensor,@"STO_CUDA_ENTRY STV_DEFAULT"
resetGaborEnergiesTensor:
.text.resetGaborEnergiesTensor:
        /* <DEDUP_REMOVED lines=19> */
[----:B------:R-:W0:Y:S01]  /*0130*/  LDC.64 R2, c[0x0][0x380] ;  /* 0x0000e000ff027b82 */ /* 0x000e220000000a00 */
[----:B------:R-:W-:Y:S01]  /*0140*/  ULOP3.LUT UR4, UR8, 0x3ffffffe, URZ, 0xc0, !UPT ;  /* 0x3ffffffe08047892 */ /* 0x000fe2000f8ec0ff */
[----:B------:R-:W-:Y:S01]  /*0150*/  IADD3 R5, PT, PT, R5, -UR5, RZ ;  /* 0x8000000505057c10 */ /* 0x000fe2000fffe0ff */
[----:B------:R-:W1:Y:S01]  /*0160*/  LDCU.64 UR6, c[0x0][0x358] ;  /* 0x00006b00ff0677ac */ /* 0x000e620008000a00 */
[----:B------:R-:W-:Y:S01]  /*0170*/  VIADD R0, R0, -UR5 ;  /* 0x8000000500007c36 */ /* 0x000fe20008000000 */
[----:B------:R-:W-:-:S06]  /*0180*/  UIADD3 UR4, UPT, UPT, -UR4, UR11, URZ ;  /* 0x0000000b04047290 */ /* 0x000fcc000fffe1ff */
[----:B------:R-:W-:-:S04]  /*0190*/  IMAD R0, R0, UR4, R5 ;  /* 0x0000000400007c24 */ /* 0x000fc8000f8e0205 */
[----:B------:R-:W-:-:S04]  /*01a0*/  IMAD.SHL.U32 R5, R0, 0x4, RZ ;  /* 0x0000000400057824 */ /* 0x000fc800078e00ff */
[----:B0-----:R-:W-:-:S05]  /*01b0*/  IMAD.WIDE R2, R5, 0x4, R2 ;  /* 0x0000000405027825 */ /* 0x001fca00078e0202 */
[----:B-1----:R-:W-:Y:S04]  /*01c0*/  STG.E desc[UR6][R2.64], RZ ;  /* 0x000000ff02007986 */ /* 0x002fe8000c101906 */
[----:B------:R-:W-:Y:S04]  /*01d0*/  STG.E desc[UR6][R2.64+0x4], RZ ;  /* 0x000004ff02007986 */ /* 0x000fe8000c101906 */
[----:B------:R-:W-:Y:S04]  /*01e0*/  STG.E desc[UR6][R2.64+0x8], RZ ;  /* 0x000008ff02007986 */ /* 0x000fe8000c101906 */
[----:B------:R-:W-:Y:S01]  /*01f0*/  STG.E desc[UR6][R2.64+0xc], RZ ;  /* 0x00000cff02007986 */ /* 0x000fe2000c101906 */
[----:B------:R-:W-:Y:S05]  /*0200*/  EXIT ;  /* 0x000000000000794d */ /* 0x000fea0003800000 */
.L_x_105:
        /* <DEDUP_REMOVED lines=15> */
.L_x_115:


//--------------------- .nv.global.init           --------------------------
	.section	.nv.global.init,"aw",@progbits
	.align	4
.nv.global.init:
	.type		__cudart_i2opi_f,@object
	.size		__cudart_i2opi_f,(.L_0 - __cudart_i2opi_f)
__cudart_i2opi_f:
        /*0000*/ 	.byte	0x41, 0x90, 0x43, 0x3c, 0x99, 0x95, 0x62, 0xdb, 0xc0, 0xdd, 0x34, 0xf5, 0xd1, 0x57, 0x27, 0xfc
        /*0010*/ 	.byte	0x29, 0x15, 0x44, 0x4e, 0x6e, 0x83, 0xf9, 0xa2
.L_0:


//--------------------- .nv.shared.reserved.0     --------------------------
	.section	.nv.shared.reserved.0,"aw",@nobits
	.weak		__nv_reservedSMEM_offset_0_alias
	.size		__nv_reservedSMEM_offset_0_alias, 0, 64
	.other		__nv_reservedSMEM_offset_0_alias,@"STO_CUDA_RESERVED_SHARED STV_DEFAULT"
__nv_reservedSMEM_offset_0_alias:
	.zero		0
	.zero		64


//--------------------- .nv.constant0.voteForVanishingPointCandidates --------------------------
	.section	.nv.constant0.voteForVanishingPointCandidates,"a",@progbits
	.sectionflags	@""
	.align	4
.nv.constant0.voteForVanishingPointCandidates:
	.zero		932


//--------------------- .nv.constant0.combineGaborEnergies --------------------------
	.section	.nv.constant0.combineGaborEnergies,"a",@progbits
	.sectionflags	@""
	.align	4
.nv.constant0.combineGaborEnergies:
	.zero		928


//--------------------- .nv.constant0.divideGaborEnergiesTensor --------------------------
	.section	.nv.constant0.divideGaborEnergiesTensor,"a",@progbits
	.sectionflags	@""
	.align	4
.nv.constant0.divideGaborEnergiesTensor:
	.zero		920


//--------------------- .nv.constant0.addGaborFilterMagnitudeResponse --------------------------
	.section	.nv.constant0.addGaborFilterMagnitudeResponse,"a",@progbits
	.sectionflags	@""
	.align	4
.nv.constant0.addGaborFilterMagnitudeResponse:
	.zero		948


//--------------------- .nv.constant0.resetGaborEnergiesTensor --------------------------
	.section	.nv.constant0.resetGaborEnergiesTensor,"a",@progbits
	.sectionflags	@""
	.align	4
.nv.constant0.resetGaborEnergiesTensor:
	.zero		916


//--------------------- SYMBOLS --------------------------

	.type		.nv.reservedSmem.offset0,@object
	.size		.nv.reservedSmem.offset0,0x4
